// auto-generated by cutlass_sweep.conv — config: {"arch": "sm_90", "cluster_m": 2, "cluster_n": 1, "conv_kind": "fprop", "dtype": "fp16", "ndim": 3, "tile_k": 32, "tile_m": 64, "tile_n": 64}
#include "cutlass/cutlass.h"
#include "cute/tensor.hpp"
#include "cutlass/kernel_hardware_info.hpp"
#include "cutlass/conv/convolution.h"
#include "cutlass/conv/dispatch_policy.hpp"
#include "cutlass/conv/collective/collective_builder.hpp"
#include "cutlass/conv/kernel/conv_universal.hpp"
#include "cutlass/conv/device/conv_universal_adapter.hpp"
#include "cutlass/epilogue/collective/collective_builder.hpp"

using namespace cute;
using Elem = cutlass::half_t;
using Acc  = float;
using LayoutAB = cutlass::layout::TensorNDHWC;
using LayoutC  = cutlass::layout::TensorNDHWC;
constexpr auto ConvOp = cutlass::conv::Operator::kFprop;
using TileShape    = Shape<_64, _64, Shape<_32>>;
using ClusterShape = Shape<_2, _1, _1>;

using CollectiveEpilogue = typename cutlass::epilogue::collective::CollectiveBuilder<
    cutlass::arch::Sm90, cutlass::arch::OpClassTensorOp,
    TileShape, ClusterShape,
    cutlass::epilogue::collective::EpilogueTileAuto,
    Acc, Acc,
    Elem, LayoutC, 128 / cutlass::sizeof_bits<Elem>::value,
    Elem, LayoutC, 128 / cutlass::sizeof_bits<Elem>::value,
    cutlass::epilogue::collective::EpilogueScheduleAuto
  >::CollectiveOp;

using CollectiveMainloop = typename cutlass::conv::collective::CollectiveBuilder<
    cutlass::arch::Sm90, cutlass::arch::OpClassTensorOp, ConvOp,
    Elem, LayoutAB, 128 / cutlass::sizeof_bits<Elem>::value,
    Elem, LayoutAB, 128 / cutlass::sizeof_bits<Elem>::value,
    Acc,
    TileShape, ClusterShape,
    cutlass::conv::collective::StageCountAutoCarveout<
        static_cast<int>(sizeof(typename CollectiveEpilogue::SharedStorage))>,
    cutlass::conv::collective::KernelScheduleAuto
  >::CollectiveOp;

using ProblemShape = cutlass::conv::ConvProblemShape<
    ConvOp, CollectiveMainloop::DispatchPolicy::NumSpatialDimensions>;
using ConvKernel = cutlass::conv::kernel::ConvUniversal<
    ProblemShape, CollectiveMainloop, CollectiveEpilogue>;
using Conv = cutlass::conv::device::ConvUniversalAdapter<ConvKernel>;

auto* _anchor = &cutlass::device_kernel<ConvKernel>;


// ===== COMPILED SASS (sm_90a) =====

	.target	sm_90a

	.elftype	@"ET_EXEC"


//--------------------- .note.nv.tkinfo           --------------------------
	.section	.note.nv.tkinfo,"",@"SHT_NOTE"
	.sectionflags	@"SHF_NOTE_NV_TKINFO"
	.tkinfo
        /*0018*/ 	.word	0x00000002
        /*0030*/ 	.string	""
        /*0030*/ 	.string	"ptxas"
        /*0030*/ 	.string	"Cuda compilation tools, release 13.0, V13.0.88"
        /*0030*/ 	.string	"Build cuda_13.0.r13.0/compiler.36424714_0"
        /*0030*/ 	.string	"-arch sm_90a -m 64 "



//--------------------- .note.nv.cuinfo           --------------------------
	.section	.note.nv.cuinfo,"",@"SHT_NOTE"
	.sectionflags	@"SHF_NOTE_NV_CUINFO"
        /*0018*/ 	.short	0x0002
        /*001a*/ 	.short	0x005a
        /*001c*/ 	.short	0x0082
	.zero		2


//--------------------- .nv.info                  --------------------------
	.section	.nv.info,"",@"SHT_CUDA_INFO"
	.align	4


	//----- nvinfo : EIATTR_REGCOUNT
	.align		4
        /*0000*/ 	.byte	0x04, 0x2f
        /*0002*/ 	.short	(.L_12 - .L_11)
	.align		4
.L_11:
        /*0004*/ 	.word	index@(_ZN7cutlass13device_kernelINS_4conv6kernel13ConvUniversalINS1_16ConvProblemShapeILNS1_8OperatorE0ELi3EEENS1_10collective14CollectiveConvINS1_46MainloopSm90TmaGmmaWarpSpecializedImplicitGemmILS5_0ELi28ELi3EN4cute5tupleIJNSA_1CILi2EEENSC_ILi1EEESE_EEENS1_36KernelImplicitTmaWarpSpecializedSm90ELi1EEENSB_IJNSC_ILi64EEESI_NSB_IJNSC_ILi32EEEEEEEEENS_6half_tESM_NSA_8TiledMMAINSA_8MMA_AtomIJNSA_4SM904GMMA25MMA_64x64x16_F32F16F16_SSILNSQ_5MajorE0ELSS_0ELNSQ_7ScaleInE1ELST_1EEEEEENSA_6LayoutINSB_IJSE_SE_SE_EEENSB_IJNSC_ILi0EEESY_SY_EEEEENSB_IJNSA_10UnderscoreES11_S11_EEEEENS7_6detail26Sm90ImplicitGemmTileTraitsINSA_20SM90_TMA_LOAD_IM2COLENSA_14ComposedLayoutINSA_7SwizzleILi2ELi4ELi3EEENSA_18smem_ptr_flag_bitsILi16EEENSW_INSB_IJNSB_IJNSC_ILi8EEES1C_EEENSB_IJSJ_SE_EEENSB_IJSE_NSC_ILi28EEEEEEEEENSB_IJNSB_IJSJ_NSC_ILi256EEEEEENSB_IJSE_SY_EEENSB_IJSY_NSC_ILi2048EEEEEEEEEEEEEvEENS15_INSA_23SM90_TMA_LOAD_MULTICASTES1P_vEEEENS_8epilogue10collective6detail29Sm90TmaWarpSpecializedAdapterINS1V_15DefaultEpilogueISM_NSB_IJNSB_IJllllEEESE_SY_EEES20_NS1U_6thread17LinearCombinationISM_Li1EffLNS21_9ScaleType4KindE0ELNS_15FloatRoundStyleE2ESM_EENS_4gemm15EpilogueDefaultEEEEEvvEEEEvNT_6ParamsE)
        /*0008*/ 	.word	0x0000003a


	//----- nvinfo : EIATTR_FRAME_SIZE
	.align		4
.L_12:
        /*000c*/ 	.byte	0x04, 0x11
        /*000e*/ 	.short	(.L_14 - .L_13)
	.align		4
.L_13:
        /*0010*/ 	.word	index@(_ZN7cutlass13device_kernelINS_4conv6kernel13ConvUniversalINS1_16ConvProblemShapeILNS1_8OperatorE0ELi3EEENS1_10collective14CollectiveConvINS1_46MainloopSm90TmaGmmaWarpSpecializedImplicitGemmILS5_0ELi28ELi3EN4cute5tupleIJNSA_1CILi2EEENSC_ILi1EEESE_EEENS1_36KernelImplicitTmaWarpSpecializedSm90ELi1EEENSB_IJNSC_ILi64EEESI_NSB_IJNSC_ILi32EEEEEEEEENS_6half_tESM_NSA_8TiledMMAINSA_8MMA_AtomIJNSA_4SM904GMMA25MMA_64x64x16_F32F16F16_SSILNSQ_5MajorE0ELSS_0ELNSQ_7ScaleInE1ELST_1EEEEEENSA_6LayoutINSB_IJSE_SE_SE_EEENSB_IJNSC_ILi0EEESY_SY_EEEEENSB_IJNSA_10UnderscoreES11_S11_EEEEENS7_6detail26Sm90ImplicitGemmTileTraitsINSA_20SM90_TMA_LOAD_IM2COLENSA_14ComposedLayoutINSA_7SwizzleILi2ELi4ELi3EEENSA_18smem_ptr_flag_bitsILi16EEENSW_INSB_IJNSB_IJNSC_ILi8EEES1C_EEENSB_IJSJ_SE_EEENSB_IJSE_NSC_ILi28EEEEEEEEENSB_IJNSB_IJSJ_NSC_ILi256EEEEEENSB_IJSE_SY_EEENSB_IJSY_NSC_ILi2048EEEEEEEEEEEEEvEENS15_INSA_23SM90_TMA_LOAD_MULTICASTES1P_vEEEENS_8epilogue10collective6detail29Sm90TmaWarpSpecializedAdapterINS1V_15DefaultEpilogueISM_NSB_IJNSB_IJllllEEESE_SY_EEES20_NS1U_6thread17LinearCombinationISM_Li1EffLNS21_9ScaleType4KindE0ELNS_15FloatRoundStyleE2ESM_EENS_4gemm15EpilogueDefaultEEEEEvvEEEEvNT_6ParamsE)
        /*0014*/ 	.word	0x00000000


	//----- nvinfo : EIATTR_MIN_STACK_SIZE
	.align		4
.L_14:
        /*0018*/ 	.byte	0x04, 0x12
        /*001a*/ 	.short	(.L_16 - .L_15)
	.align		4
.L_15:
        /*001c*/ 	.word	index@(_ZN7cutlass13device_kernelINS_4conv6kernel13ConvUniversalINS1_16ConvProblemShapeILNS1_8OperatorE0ELi3EEENS1_10collective14CollectiveConvINS1_46MainloopSm90TmaGmmaWarpSpecializedImplicitGemmILS5_0ELi28ELi3EN4cute5tupleIJNSA_1CILi2EEENSC_ILi1EEESE_EEENS1_36KernelImplicitTmaWarpSpecializedSm90ELi1EEENSB_IJNSC_ILi64EEESI_NSB_IJNSC_ILi32EEEEEEEEENS_6half_tESM_NSA_8TiledMMAINSA_8MMA_AtomIJNSA_4SM904GMMA25MMA_64x64x16_F32F16F16_SSILNSQ_5MajorE0ELSS_0ELNSQ_7ScaleInE1ELST_1EEEEEENSA_6LayoutINSB_IJSE_SE_SE_EEENSB_IJNSC_ILi0EEESY_SY_EEEEENSB_IJNSA_10UnderscoreES11_S11_EEEEENS7_6detail26Sm90ImplicitGemmTileTraitsINSA_20SM90_TMA_LOAD_IM2COLENSA_14ComposedLayoutINSA_7SwizzleILi2ELi4ELi3EEENSA_18smem_ptr_flag_bitsILi16EEENSW_INSB_IJNSB_IJNSC_ILi8EEES1C_EEENSB_IJSJ_SE_EEENSB_IJSE_NSC_ILi28EEEEEEEEENSB_IJNSB_IJSJ_NSC_ILi256EEEEEENSB_IJSE_SY_EEENSB_IJSY_NSC_ILi2048EEEEEEEEEEEEEvEENS15_INSA_23SM90_TMA_LOAD_MULTICASTES1P_vEEEENS_8epilogue10collective6detail29Sm90TmaWarpSpecializedAdapterINS1V_15DefaultEpilogueISM_NSB_IJNSB_IJllllEEESE_SY_EEES20_NS1U_6thread17LinearCombinationISM_Li1EffLNS21_9ScaleType4KindE0ELNS_15FloatRoundStyleE2ESM_EENS_4gemm15EpilogueDefaultEEEEEvvEEEEvNT_6ParamsE)
        /*0020*/ 	.word	0x00000000
.L_16:


//--------------------- .nv.compat                --------------------------
	.section	.nv.compat,"",@"SHT_CUDA_COMPAT_INFO"
	.align	4
        /*0000*/ 	.byte	0x02, 0x09, 0x01, 0x00, 0x02, 0x02, 0x04, 0x00, 0x02, 0x05, 0x05, 0x00, 0x03, 0x07, 0x01, 0x01
        /*0010*/ 	.byte	0x02, 0x03, 0x01, 0x00, 0x02, 0x06, 0x01, 0x00, 0x04, 0x0b, 0x08, 0x00, 0x00, 0x00, 0x00, 0x00
        /*0020*/ 	.byte	0x00, 0x00, 0x00, 0x00


//--------------------- .nv.info._ZN7cutlass13device_kernelINS_4conv6kernel13ConvUniversalINS1_16ConvProblemShapeILNS1_8OperatorE0ELi3EEENS1_10collective14CollectiveConvINS1_46MainloopSm90TmaGmmaWarpSpecializedImplicitGemmILS5_0ELi28ELi3EN4cute5tupleIJNSA_1CILi2EEENSC_ILi1EEESE_EEENS1_36KernelImplicitTmaWarpSpecializedSm90ELi1EEENSB_IJNSC_ILi64EEESI_NSB_IJNSC_ILi32EEEEEEEEENS_6half_tESM_NSA_8TiledMMAINSA_8MMA_AtomIJNSA_4SM904GMMA25MMA_64x64x16_F32F16F16_SSILNSQ_5MajorE0ELSS_0ELNSQ_7ScaleInE1ELST_1EEEEEENSA_6LayoutINSB_IJSE_SE_SE_EEENSB_IJNSC_ILi0EEESY_SY_EEEEENSB_IJNSA_10UnderscoreES11_S11_EEEEENS7_6detail26Sm90ImplicitGemmTileTraitsINSA_20SM90_TMA_LOAD_IM2COLENSA_14ComposedLayoutINSA_7SwizzleILi2ELi4ELi3EEENSA_18smem_ptr_flag_bitsILi16EEENSW_INSB_IJNSB_IJNSC_ILi8EEES1C_EEENSB_IJSJ_SE_EEENSB_IJSE_NSC_ILi28EEEEEEEEENSB_IJNSB_IJSJ_NSC_ILi256EEEEEENSB_IJSE_SY_EEENSB_IJSY_NSC_ILi2048EEEEEEEEEEEEEvEENS15_INSA_23SM90_TMA_LOAD_MULTICASTES1P_vEEEENS_8epilogue10collective6detail29Sm90TmaWarpSpecializedAdapterINS1V_15DefaultEpilogueISM_NSB_IJNSB_IJllllEEESE_SY_EEES20_NS1U_6thread17LinearCombinationISM_Li1EffLNS21_9ScaleType4KindE0ELNS_15FloatRoundStyleE2ESM_EENS_4gemm15EpilogueDefaultEEEEEvvEEEEvNT_6ParamsE --------------------------
	.section	.nv.info._ZN7cutlass13device_kernelINS_4conv6kernel13ConvUniversalINS1_16ConvProblemShapeILNS1_8OperatorE0ELi3EEENS1_10collective14CollectiveConvINS1_46MainloopSm90TmaGmmaWarpSpecializedImplicitGemmILS5_0ELi28ELi3EN4cute5tupleIJNSA_1CILi2EEENSC_ILi1EEESE_EEENS1_36KernelImplicitTmaWarpSpecializedSm90ELi1EEENSB_IJNSC_ILi64EEESI_NSB_IJNSC_ILi32EEEEEEEEENS_6half_tESM_NSA_8TiledMMAINSA_8MMA_AtomIJNSA_4SM904GMMA25MMA_64x64x16_F32F16F16_SSILNSQ_5MajorE0ELSS_0ELNSQ_7ScaleInE1ELST_1EEEEEENSA_6LayoutINSB_IJSE_SE_SE_EEENSB_IJNSC_ILi0EEESY_SY_EEEEENSB_IJNSA_10UnderscoreES11_S11_EEEEENS7_6detail26Sm90ImplicitGemmTileTraitsINSA_20SM90_TMA_LOAD_IM2COLENSA_14ComposedLayoutINSA_7SwizzleILi2ELi4ELi3EEENSA_18smem_ptr_flag_bitsILi16EEENSW_INSB_IJNSB_IJNSC_ILi8EEES1C_EEENSB_IJSJ_SE_EEENSB_IJSE_NSC_ILi28EEEEEEEEENSB_IJNSB_IJSJ_NSC_ILi256EEEEEENSB_IJSE_SY_EEENSB_IJSY_NSC_ILi2048EEEEEEEEEEEEEvEENS15_INSA_23SM90_TMA_LOAD_MULTICASTES1P_vEEEENS_8epilogue10collective6detail29Sm90TmaWarpSpecializedAdapterINS1V_15DefaultEpilogueISM_NSB_IJNSB_IJllllEEESE_SY_EEES20_NS1U_6thread17LinearCombinationISM_Li1EffLNS21_9ScaleType4KindE0ELNS_15FloatRoundStyleE2ESM_EENS_4gemm15EpilogueDefaultEEEEEvvEEEEvNT_6ParamsE,"",@"SHT_CUDA_INFO"
	.sectionflags	@""
	.align	4


	//----- nvinfo : EIATTR_CUDA_API_VERSION
	.align		4
        /*0000*/ 	.byte	0x04, 0x37
        /*0002*/ 	.short	(.L_18 - .L_17)
.L_17:
        /*0004*/ 	.word	0x00000082


	//----- nvinfo : EIATTR_KPARAM_INFO
	.align		4
.L_18:
        /*0008*/ 	.byte	0x04, 0x17
        /*000a*/ 	.short	(.L_20 - .L_19)
.L_19:
        /*000c*/ 	.word	0x00000000
        /*0010*/ 	.short	0x0000
        /*0012*/ 	.short	0x0070
        /*0014*/ 	.byte	0x00, 0xf0, 0x01, 0x10


	//----- nvinfo : EIATTR_SPARSE_MMA_MASK
	.align		4
.L_20:
        /*0018*/ 	.byte	0x03, 0x50
        /*001a*/ 	.short	0x0000


	//----- nvinfo : EIATTR_MAXREG_COUNT
	.align		4
        /*001c*/ 	.byte	0x03, 0x1b
        /*001e*/ 	.short	0x00ff


	//----- nvinfo : EIATTR_NUM_BARRIERS
	.align		4
        /*0020*/ 	.byte	0x02, 0x4c
        /*0022*/ 	.byte	0x01
	.zero		1


	//----- nvinfo : EIATTR_MERCURY_ISA_VERSION
	.align		4
        /*0024*/ 	.byte	0x03, 0x5f
        /*0026*/ 	.short	0x0101


	//----- nvinfo : EIATTR_COOP_GROUP_MASK_REGIDS
	.align		4
        /*0028*/ 	.byte	0x04, 0x29
        /*002a*/ 	.short	(.L_22 - .L_21)


	//   ....[0]....
.L_21:
        /*002c*/ 	.word	0xffffffff


	//   ....[1]....
        /*0030*/ 	.word	0xffffffff


	//   ....[2]....
        /*0034*/ 	.word	0xffffffff


	//   ....[3]....
        /*0038*/ 	.word	0xffffffff


	//----- nvinfo : EIATTR_COOP_GROUP_INSTR_OFFSETS
	.align		4
.L_22:
        /*003c*/ 	.byte	0x04, 0x28
        /*003e*/ 	.short	(.L_24 - .L_23)


	//   ....[0]....
.L_23:
        /*0040*/ 	.word	0x00000070


	//   ....[1]....
        /*0044*/ 	.word	0x00000080


	//   ....[2]....
        /*0048*/ 	.word	0x00000140


	//   ....[3]....
        /*004c*/ 	.word	0x000009d0


	//----- nvinfo : EIATTR_MBARRIER_INSTR_OFFSETS
	.align		4
.L_24:
        /*0050*/ 	.byte	0x04, 0x39
        /*0052*/ 	.short	(.L_26 - .L_25)


	//   ....[0]....
.L_25:
        /*0054*/ 	.word	0x00000310
        /*0058*/ 	.word	0x000000ff
        /*005c*/ 	.word	0x00038000
        /*0060*/ 	.short	0x0100
        /*0062*/ 	.byte	0x08
	.zero		1


	//   ....[1]....
        /*0064*/ 	.word	0x00000320
        /*0068*/ 	.word	0x000000ff
        /*006c*/ 	.word	0x000380e0
        /*0070*/ 	.short	0x0100
        /*0072*/ 	.byte	0x08
	.zero		1


	//   ....[2]....
        /*0074*/ 	.word	0x00000330
        /*0078*/ 	.word	0x000000ff
        /*007c*/ 	.word	0x00038008
        /*0080*/ 	.short	0x0100
        /*0082*/ 	.byte	0x08
	.zero		1


	//   ....[3]....
        /*0084*/ 	.word	0x00000340
        /*0088*/ 	.word	0x000000ff
        /*008c*/ 	.word	0x000380e8
        /*0090*/ 	.short	0x0100
        /*0092*/ 	.byte	0x08
	.zero		1


	//   ....[4]....
        /*0094*/ 	.word	0x00000350
        /*0098*/ 	.word	0x000000ff
        /*009c*/ 	.word	0x00038010
        /*00a0*/ 	.short	0x0100
        /*00a2*/ 	.byte	0x08
	.zero		1


	//   ....[5]....
        /*00a4*/ 	.word	0x00000360
        /*00a8*/ 	.word	0x000000ff
        /*00ac*/ 	.word	0x000380f0
        /*00b0*/ 	.short	0x0100
        /*00b2*/ 	.byte	0x08
	.zero		1


	//   ....[6]....
        /*00b4*/ 	.word	0x00000370
        /*00b8*/ 	.word	0x000000ff
        /*00bc*/ 	.word	0x00038018
        /*00c0*/ 	.short	0x0100
        /*00c2*/ 	.byte	0x08
	.zero		1


	//   ....[7]....
        /*00c4*/ 	.word	0x00000380
        /*00c8*/ 	.word	0x000000ff
        /*00cc*/ 	.word	0x000380f8
        /*00d0*/ 	.short	0x0100
        /*00d2*/ 	.byte	0x08
	.zero		1


	//   ....[8]....
        /*00d4*/ 	.word	0x00000390
        /*00d8*/ 	.word	0x000000ff
        /*00dc*/ 	.word	0x00038020
        /*00e0*/ 	.short	0x0100
        /*00e2*/ 	.byte	0x08
	.zero		1


	//   ....[9]....
        /*00e4*/ 	.word	0x000003a0
        /*00e8*/ 	.word	0x000000ff
        /*00ec*/ 	.word	0x00038100
        /*00f0*/ 	.short	0x0100
        /*00f2*/ 	.byte	0x08
	.zero		1


	//   ....[10]....
        /*00f4*/ 	.word	0x000003b0
        /*00f8*/ 	.word	0x000000ff
        /*00fc*/ 	.word	0x00038028
        /*0100*/ 	.short	0x0100
        /*0102*/ 	.byte	0x08
	.zero		1


	//   ....[11]....
        /*0104*/ 	.word	0x000003c0
        /*0108*/ 	.word	0x000000ff
        /*010c*/ 	.word	0x00038108
        /*0110*/ 	.short	0x0100
        /*0112*/ 	.byte	0x08
	.zero		1


	//   ....[12]....
        /*0114*/ 	.word	0x000003d0
        /*0118*/ 	.word	0x000000ff
        /*011c*/ 	.word	0x00038030
        /*0120*/ 	.short	0x0100
        /*0122*/ 	.byte	0x08
	.zero		1


	//   ....[13]....
        /*0124*/ 	.word	0x000003e0
        /*0128*/ 	.word	0x000000ff
        /*012c*/ 	.word	0x00038110
        /*0130*/ 	.short	0x0100
        /*0132*/ 	.byte	0x08
	.zero		1


	//   ....[14]....
        /*0134*/ 	.word	0x000003f0
        /*0138*/ 	.word	0x000000ff
        /*013c*/ 	.word	0x00038038
        /*0140*/ 	.short	0x0100
        /*0142*/ 	.byte	0x08
	.zero		1


	//   ....[15]....
        /*0144*/ 	.word	0x00000400
        /*0148*/ 	.word	0x000000ff
        /*014c*/ 	.word	0x00038118
        /*0150*/ 	.short	0x0100
        /*0152*/ 	.byte	0x08
	.zero		1


	//   ....[16]....
        /*0154*/ 	.word	0x00000410
        /*0158*/ 	.word	0x000000ff
        /*015c*/ 	.word	0x00038040
        /*0160*/ 	.short	0x0100
        /*0162*/ 	.byte	0x08
	.zero		1


	//   ....[17]....
        /*0164*/ 	.word	0x00000420
        /*0168*/ 	.word	0x000000ff
        /*016c*/ 	.word	0x00038120
        /*0170*/ 	.short	0x0100
        /*0172*/ 	.byte	0x08
	.zero		1


	//   ....[18]....
        /*0174*/ 	.word	0x00000430
        /*0178*/ 	.word	0x000000ff
        /*017c*/ 	.word	0x00038048
        /*0180*/ 	.short	0x0100
        /*0182*/ 	.byte	0x08
	.zero		1


	//   ....[19]....
        /*0184*/ 	.word	0x00000440
        /*0188*/ 	.word	0x000000ff
        /*018c*/ 	.word	0x00038128
        /*0190*/ 	.short	0x0100
        /*0192*/ 	.byte	0x08
	.zero		1


	//   ....[20]....
        /*0194*/ 	.word	0x00000450
        /*0198*/ 	.word	0x000000ff
        /*019c*/ 	.word	0x00038050
        /*01a0*/ 	.short	0x0100
        /*01a2*/ 	.byte	0x08
	.zero		1


	//   ....[21]....
        /*01a4*/ 	.word	0x00000460
        /*01a8*/ 	.word	0x000000ff
        /*01ac*/ 	.word	0x00038130
        /*01b0*/ 	.short	0x0100
        /*01b2*/ 	.byte	0x08
	.zero		1


	//   ....[22]....
        /*01b4*/ 	.word	0x00000470
        /*01b8*/ 	.word	0x000000ff
        /*01bc*/ 	.word	0x00038058
        /*01c0*/ 	.short	0x0100
        /*01c2*/ 	.byte	0x08
	.zero		1


	//   ....[23]....
        /*01c4*/ 	.word	0x00000480
        /*01c8*/ 	.word	0x000000ff
        /*01cc*/ 	.word	0x00038138
        /*01d0*/ 	.short	0x0100
        /*01d2*/ 	.byte	0x08
	.zero		1


	//   ....[24]....
        /*01d4*/ 	.word	0x00000490
        /*01d8*/ 	.word	0x000000ff
        /*01dc*/ 	.word	0x00038060
        /*01e0*/ 	.short	0x0100
        /*01e2*/ 	.byte	0x08
	.zero		1


	//   ....[25]....
        /*01e4*/ 	.word	0x000004a0
        /*01e8*/ 	.word	0x000000ff
        /*01ec*/ 	.word	0x00038140
        /*01f0*/ 	.short	0x0100
        /*01f2*/ 	.byte	0x08
	.zero		1


	//   ....[26]....
        /*01f4*/ 	.word	0x000004b0
        /*01f8*/ 	.word	0x000000ff
        /*01fc*/ 	.word	0x00038068
        /*0200*/ 	.short	0x0100
        /*0202*/ 	.byte	0x08
	.zero		1


	//   ....[27]....
        /*0204*/ 	.word	0x000004c0
        /*0208*/ 	.word	0x000000ff
        /*020c*/ 	.word	0x00038148
        /*0210*/ 	.short	0x0100
        /*0212*/ 	.byte	0x08
	.zero		1


	//   ....[28]....
        /*0214*/ 	.word	0x000004d0
        /*0218*/ 	.word	0x000000ff
        /*021c*/ 	.word	0x00038070
        /*0220*/ 	.short	0x0100
        /*0222*/ 	.byte	0x08
	.zero		1


	//   ....[29]....
        /*0224*/ 	.word	0x000004e0
        /*0228*/ 	.word	0x000000ff
        /*022c*/ 	.word	0x00038150
        /*0230*/ 	.short	0x0100
        /*0232*/ 	.byte	0x08
	.zero		1


	//   ....[30]....
        /*0234*/ 	.word	0x000004f0
        /*0238*/ 	.word	0x000000ff
        /*023c*/ 	.word	0x00038078
        /*0240*/ 	.short	0x0100
        /*0242*/ 	.byte	0x08
	.zero		1


	//   ....[31]....
        /*0244*/ 	.word	0x00000500
        /*0248*/ 	.word	0x000000ff
        /*024c*/ 	.word	0x00038158
        /*0250*/ 	.short	0x0100
        /*0252*/ 	.byte	0x08
	.zero		1


	//   ....[32]....
        /*0254*/ 	.word	0x00000510
        /*0258*/ 	.word	0x000000ff
        /*025c*/ 	.word	0x00038080
        /*0260*/ 	.short	0x0100
        /*0262*/ 	.byte	0x08
	.zero		1


	//   ....[33]....
        /*0264*/ 	.word	0x00000520
        /*0268*/ 	.word	0x000000ff
        /*026c*/ 	.word	0x00038160
        /*0270*/ 	.short	0x0100
        /*0272*/ 	.byte	0x08
	.zero		1


	//   ....[34]....
        /*0274*/ 	.word	0x00000530
        /*0278*/ 	.word	0x000000ff
        /*027c*/ 	.word	0x00038088
        /*0280*/ 	.short	0x0100
        /*0282*/ 	.byte	0x08
	.zero		1


	//   ....[35]....
        /*0284*/ 	.word	0x00000540
        /*0288*/ 	.word	0x000000ff
        /*028c*/ 	.word	0x00038168
        /*0290*/ 	.short	0x0100
        /*0292*/ 	.byte	0x08
	.zero		1


	//   ....[36]....
        /*0294*/ 	.word	0x00000550
        /*0298*/ 	.word	0x000000ff
        /*029c*/ 	.word	0x00038090
        /*02a0*/ 	.short	0x0100
        /*02a2*/ 	.byte	0x08
	.zero		1


	//   ....[37]....
        /*02a4*/ 	.word	0x00000560
        /*02a8*/ 	.word	0x000000ff
        /*02ac*/ 	.word	0x00038170
        /*02b0*/ 	.short	0x0100
        /*02b2*/ 	.byte	0x08
	.zero		1


	//   ....[38]....
        /*02b4*/ 	.word	0x00000570
        /*02b8*/ 	.word	0x000000ff
        /*02bc*/ 	.word	0x00038098
        /*02c0*/ 	.short	0x0100
        /*02c2*/ 	.byte	0x08
	.zero		1


	//   ....[39]....
        /*02c4*/ 	.word	0x00000580
        /*02c8*/ 	.word	0x000000ff
        /*02cc*/ 	.word	0x00038178
        /*02d0*/ 	.short	0x0100
        /*02d2*/ 	.byte	0x08
	.zero		1


	//   ....[40]....
        /*02d4*/ 	.word	0x00000590
        /*02d8*/ 	.word	0x000000ff
        /*02dc*/ 	.word	0x000380a0
        /*02e0*/ 	.short	0x0100
        /*02e2*/ 	.byte	0x08
	.zero		1


	//   ....[41]....
        /*02e4*/ 	.word	0x000005a0
        /*02e8*/ 	.word	0x000000ff
        /*02ec*/ 	.word	0x00038180
        /*02f0*/ 	.short	0x0100
        /*02f2*/ 	.byte	0x08
	.zero		1


	//   ....[42]....
        /*02f4*/ 	.word	0x000005b0
        /*02f8*/ 	.word	0x000000ff
        /*02fc*/ 	.word	0x000380a8
        /*0300*/ 	.short	0x0100
        /*0302*/ 	.byte	0x08
	.zero		1


	//   ....[43]....
        /*0304*/ 	.word	0x000005c0
        /*0308*/ 	.word	0x000000ff
        /*030c*/ 	.word	0x00038188
        /*0310*/ 	.short	0x0100
        /*0312*/ 	.byte	0x08
	.zero		1


	//   ....[44]....
        /*0314*/ 	.word	0x000005d0
        /*0318*/ 	.word	0x000000ff
        /*031c*/ 	.word	0x000380b0
        /*0320*/ 	.short	0x0100
        /*0322*/ 	.byte	0x08
	.zero		1


	//   ....[45]....
        /*0324*/ 	.word	0x000005e0
        /*0328*/ 	.word	0x000000ff
        /*032c*/ 	.word	0x00038190
        /*0330*/ 	.short	0x0100
        /*0332*/ 	.byte	0x08
	.zero		1


	//   ....[46]....
        /*0334*/ 	.word	0x000005f0
        /*0338*/ 	.word	0x000000ff
        /*033c*/ 	.word	0x000380b8
        /*0340*/ 	.short	0x0100
        /*0342*/ 	.byte	0x08
	.zero		1


	//   ....[47]....
        /*0344*/ 	.word	0x00000600
        /*0348*/ 	.word	0x000000ff
        /*034c*/ 	.word	0x00038198
        /*0350*/ 	.short	0x0100
        /*0352*/ 	.byte	0x08
	.zero		1


	//   ....[48]....
        /*0354*/ 	.word	0x00000610
        /*0358*/ 	.word	0x000000ff
        /*035c*/ 	.word	0x000380c0
        /*0360*/ 	.short	0x0100
        /*0362*/ 	.byte	0x08
	.zero		1


	//   ....[49]....
        /*0364*/ 	.word	0x00000620
        /*0368*/ 	.word	0x000000ff
        /*036c*/ 	.word	0x000381a0
        /*0370*/ 	.short	0x0100
        /*0372*/ 	.byte	0x08
	.zero		1


	//   ....[50]....
        /*0374*/ 	.word	0x00000630
        /*0378*/ 	.word	0x000000ff
        /*037c*/ 	.word	0x000380c8
        /*0380*/ 	.short	0x0100
        /*0382*/ 	.byte	0x08
	.zero		1


	//   ....[51]....
        /*0384*/ 	.word	0x00000640
        /*0388*/ 	.word	0x000000ff
        /*038c*/ 	.word	0x000381a8
        /*0390*/ 	.short	0x0100
        /*0392*/ 	.byte	0x08
	.zero		1


	//   ....[52]....
        /*0394*/ 	.word	0x00000650
        /*0398*/ 	.word	0x000000ff
        /*039c*/ 	.word	0x000380d0
        /*03a0*/ 	.short	0x0100
        /*03a2*/ 	.byte	0x08
	.zero		1


	//   ....[53]....
        /*03a4*/ 	.word	0x00000660
        /*03a8*/ 	.word	0x000000ff
        /*03ac*/ 	.word	0x000381b0
        /*03b0*/ 	.short	0x0100
        /*03b2*/ 	.byte	0x08
	.zero		1


	//   ....[54]....
        /*03b4*/ 	.word	0x00000670
        /*03b8*/ 	.word	0x000000ff
        /*03bc*/ 	.word	0x000380d8
        /*03c0*/ 	.short	0x0100
        /*03c2*/ 	.byte	0x08
	.zero		1


	//   ....[55]....
        /*03c4*/ 	.word	0x00000680
        /*03c8*/ 	.word	0x000000ff
        /*03cc*/ 	.word	0x000381b8
        /*03d0*/ 	.short	0x0100
        /*03d2*/ 	.byte	0x08
	.zero		1


	//   ....[56]....
        /*03d4*/ 	.word	0x00000f40
        /*03d8*/ 	.word	0x00000008
        /*03dc*/ 	.word	0x00038000
        /*03e0*/ 	.short	0x010a
        /*03e2*/ 	.byte	0x3f
	.zero		1


	//   ....[57]....
        /*03e4*/ 	.word	0x00001240
        /*03e8*/ 	.word	0x0000000b
        /*03ec*/ 	.word	0x00038000
        /*03f0*/ 	.short	0x010a
        /*03f2*/ 	.byte	0x3f
	.zero		1


	//   ....[58]....
        /*03f4*/ 	.word	0x000013a0
        /*03f8*/ 	.word	0x0000000a
        /*03fc*/ 	.word	0x00000000
        /*0400*/ 	.short	0x0101
        /*0402*/ 	.byte	0x3f
	.zero		1


	//   ....[59]....
        /*0404*/ 	.word	0x000015e0
        /*0408*/ 	.word	0x00000008
        /*040c*/ 	.word	0x00000000
        /*0410*/ 	.short	0x0101
        /*0412*/ 	.byte	0x3f
	.zero		1


	//   ....[60]....
        /*0414*/ 	.word	0x00003dd0
        /*0418*/ 	.word	0x00000009
        /*041c*/ 	.word	0x000380e0
        /*0420*/ 	.short	0x010a
        /*0422*/ 	.byte	0x3f
	.zero		1


	//   ....[61]....
        /*0424*/ 	.word	0x000045e0
        /*0428*/ 	.word	0x00000002
        /*042c*/ 	.word	0x00000000
        /*0430*/ 	.short	0x010a
        /*0432*/ 	.byte	0x3f
	.zero		1


	//   ....[62]....
        /*0434*/ 	.word	0x00004690
        /*0438*/ 	.word	0x00000002
        /*043c*/ 	.word	0x00000000
        /*0440*/ 	.short	0x010a
        /*0442*/ 	.byte	0x3f
	.zero		1


	//   ....[63]....
        /*0444*/ 	.word	0x00004740
        /*0448*/ 	.word	0x00000002
        /*044c*/ 	.word	0x00000000
        /*0450*/ 	.short	0x010a
        /*0452*/ 	.byte	0x3f
	.zero		1


	//   ....[64]....
        /*0454*/ 	.word	0x000047f0
        /*0458*/ 	.word	0x00000002
        /*045c*/ 	.word	0x00000000
        /*0460*/ 	.short	0x010a
        /*0462*/ 	.byte	0x3f
	.zero		1


	//   ....[65]....
        /*0464*/ 	.word	0x000048a0
        /*0468*/ 	.word	0x00000002
        /*046c*/ 	.word	0x00000000
        /*0470*/ 	.short	0x010a
        /*0472*/ 	.byte	0x3f
	.zero		1


	//   ....[66]....
        /*0474*/ 	.word	0x00004950
        /*0478*/ 	.word	0x00000002
        /*047c*/ 	.word	0x00000000
        /*0480*/ 	.short	0x010a
        /*0482*/ 	.byte	0x3f
	.zero		1


	//   ....[67]....
        /*0484*/ 	.word	0x00004a00
        /*0488*/ 	.word	0x00000002
        /*048c*/ 	.word	0x00000000
        /*0490*/ 	.short	0x010a
        /*0492*/ 	.byte	0x3f
	.zero		1


	//   ....[68]....
        /*0494*/ 	.word	0x00004ab0
        /*0498*/ 	.word	0x00000002
        /*049c*/ 	.word	0x00000000
        /*04a0*/ 	.short	0x010a
        /*04a2*/ 	.byte	0x3f
	.zero		1


	//   ....[69]....
        /*04a4*/ 	.word	0x00004b60
        /*04a8*/ 	.word	0x00000002
        /*04ac*/ 	.word	0x00000000
        /*04b0*/ 	.short	0x010a
        /*04b2*/ 	.byte	0x3f
	.zero		1


	//   ....[70]....
        /*04b4*/ 	.word	0x00004c10
        /*04b8*/ 	.word	0x00000002
        /*04bc*/ 	.word	0x00000000
        /*04c0*/ 	.short	0x010a
        /*04c2*/ 	.byte	0x3f
	.zero		1


	//   ....[71]....
        /*04c4*/ 	.word	0x00004cc0
        /*04c8*/ 	.word	0x00000002
        /*04cc*/ 	.word	0x00000000
        /*04d0*/ 	.short	0x010a
        /*04d2*/ 	.byte	0x3f
	.zero		1


	//   ....[72]....
        /*04d4*/ 	.word	0x00004d70
        /*04d8*/ 	.word	0x00000002
        /*04dc*/ 	.word	0x00000000
        /*04e0*/ 	.short	0x010a
        /*04e2*/ 	.byte	0x3f
	.zero		1


	//   ....[73]....
        /*04e4*/ 	.word	0x00004e20
        /*04e8*/ 	.word	0x00000002
        /*04ec*/ 	.word	0x00000000
        /*04f0*/ 	.short	0x010a
        /*04f2*/ 	.byte	0x3f
	.zero		1


	//   ....[74]....
        /*04f4*/ 	.word	0x00004ed0
        /*04f8*/ 	.word	0x00000002
        /*04fc*/ 	.word	0x00000000
        /*0500*/ 	.short	0x010a
        /*0502*/ 	.byte	0x3f
	.zero		1


	//   ....[75]....
        /*0504*/ 	.word	0x00004f80
        /*0508*/ 	.word	0x00000002
        /*050c*/ 	.word	0x00000000
        /*0510*/ 	.short	0x010a
        /*0512*/ 	.byte	0x3f
	.zero		1


	//   ....[76]....
        /*0514*/ 	.word	0x00005030
        /*0518*/ 	.word	0x00000002
        /*051c*/ 	.word	0x00000000
        /*0520*/ 	.short	0x010a
        /*0522*/ 	.byte	0x3f
	.zero		1


	//   ....[77]....
        /*0524*/ 	.word	0x000050e0
        /*0528*/ 	.word	0x00000002
        /*052c*/ 	.word	0x00000000
        /*0530*/ 	.short	0x010a
        /*0532*/ 	.byte	0x3f
	.zero		1


	//   ....[78]....
        /*0534*/ 	.word	0x00005190
        /*0538*/ 	.word	0x00000002
        /*053c*/ 	.word	0x00000000
        /*0540*/ 	.short	0x010a
        /*0542*/ 	.byte	0x3f
	.zero		1


	//   ....[79]....
        /*0544*/ 	.word	0x00005240
        /*0548*/ 	.word	0x00000002
        /*054c*/ 	.word	0x00000000
        /*0550*/ 	.short	0x010a
        /*0552*/ 	.byte	0x3f
	.zero		1


	//   ....[80]....
        /*0554*/ 	.word	0x000052f0
        /*0558*/ 	.word	0x00000002
        /*055c*/ 	.word	0x00000000
        /*0560*/ 	.short	0x010a
        /*0562*/ 	.byte	0x3f
	.zero		1


	//   ....[81]....
        /*0564*/ 	.word	0x000053a0
        /*0568*/ 	.word	0x00000002
        /*056c*/ 	.word	0x00000000
        /*0570*/ 	.short	0x010a
        /*0572*/ 	.byte	0x3f
	.zero		1


	//   ....[82]....
        /*0574*/ 	.word	0x00005450
        /*0578*/ 	.word	0x00000002
        /*057c*/ 	.word	0x00000000
        /*0580*/ 	.short	0x010a
        /*0582*/ 	.byte	0x3f
	.zero		1


	//   ....[83]....
        /*0584*/ 	.word	0x00005500
        /*0588*/ 	.word	0x00000002
        /*058c*/ 	.word	0x00000000
        /*0590*/ 	.short	0x010a
        /*0592*/ 	.byte	0x3f
	.zero		1


	//   ....[84]....
        /*0594*/ 	.word	0x000055b0
        /*0598*/ 	.word	0x00000002
        /*059c*/ 	.word	0x00000000
        /*05a0*/ 	.short	0x010a
        /*05a2*/ 	.byte	0x3f
	.zero		1


	//   ....[85]....
        /*05a4*/ 	.word	0x00005660
        /*05a8*/ 	.word	0x00000002
        /*05ac*/ 	.word	0x00000000
        /*05b0*/ 	.short	0x010a
        /*05b2*/ 	.byte	0x3f
	.zero		1


	//   ....[86]....
        /*05b4*/ 	.word	0x00005710
        /*05b8*/ 	.word	0x00000002
        /*05bc*/ 	.word	0x00000000
        /*05c0*/ 	.short	0x010a
        /*05c2*/ 	.byte	0x3f
	.zero		1


	//   ....[87]....
        /*05c4*/ 	.word	0x000057c0
        /*05c8*/ 	.word	0x00000002
        /*05cc*/ 	.word	0x00000000
        /*05d0*/ 	.short	0x010a
        /*05d2*/ 	.byte	0x3f
	.zero		1


	//   ....[88]....
        /*05d4*/ 	.word	0x00005870
        /*05d8*/ 	.word	0x00000003
        /*05dc*/ 	.word	0x00000000
        /*05e0*/ 	.short	0x010a
        /*05e2*/ 	.byte	0x3f
	.zero		1


	//----- nvinfo : EIATTR_NUM_MBARRIERS
	.align		4
.L_26:
        /*05e4*/ 	.byte	0x03, 0x38
        /*05e6*/ 	.short	0x0038


	//----- nvinfo : EIATTR_EXIT_INSTR_OFFSETS
	.align		4
        /*05e8*/ 	.byte	0x04, 0x1c
        /*05ea*/ 	.short	(.L_28 - .L_27)


	//   ....[0]....
.L_27:
        /*05ec*/ 	.word	0x00000d70


	//   ....[1]....
        /*05f0*/ 	.word	0x00001740


	//   ....[2]....
        /*05f4*/ 	.word	0x00003120


	//   ....[3]....
        /*05f8*/ 	.word	0x00003150


	//   ....[4]....
        /*05fc*/ 	.word	0x00003ba0


	//   ....[5]....
        /*0600*/ 	.word	0x00003bd0


	//   ....[6]....
        /*0604*/ 	.word	0x00003bf0


	//   ....[7]....
        /*0608*/ 	.word	0x000044d0


	//   ....[8]....
        /*060c*/ 	.word	0x000058a0


	//----- nvinfo : EIATTR_MAX_THREADS
	.align		4
.L_28:
        /*0610*/ 	.byte	0x04, 0x05
        /*0612*/ 	.short	(.L_30 - .L_29)
.L_29:
        /*0614*/ 	.word	0x00000100
        /*0618*/ 	.word	0x00000001
        /*061c*/ 	.word	0x00000001


	//----- nvinfo : EIATTR_CRS_STACK_SIZE
	.align		4
.L_30:
        /*0620*/ 	.byte	0x04, 0x1e
        /*0622*/ 	.short	(.L_32 - .L_31)
.L_31:
        /*0624*/ 	.word	0x00000000


	//----- nvinfo : EIATTR_CBANK_PARAM_SIZE
	.align		4
.L_32:
        /*0628*/ 	.byte	0x03, 0x19
        /*062a*/ 	.short	0x0470


	//----- nvinfo : EIATTR_PARAM_CBANK
	.align		4
        /*062c*/ 	.byte	0x04, 0x0a
        /*062e*/ 	.short	(.L_34 - .L_33)
	.align		4
.L_33:
        /*0630*/ 	.word	index@(.nv.constant0._ZN7cutlass13device_kernelINS_4conv6kernel13ConvUniversalINS1_16ConvProblemShapeILNS1_8OperatorE0ELi3EEENS1_10collective14CollectiveConvINS1_46MainloopSm90TmaGmmaWarpSpecializedImplicitGemmILS5_0ELi28ELi3EN4cute5tupleIJNSA_1CILi2EEENSC_ILi1EEESE_EEENS1_36KernelImplicitTmaWarpSpecializedSm90ELi1EEENSB_IJNSC_ILi64EEESI_NSB_IJNSC_ILi32EEEEEEEEENS_6half_tESM_NSA_8TiledMMAINSA_8MMA_AtomIJNSA_4SM904GMMA25MMA_64x64x16_F32F16F16_SSILNSQ_5MajorE0ELSS_0ELNSQ_7ScaleInE1ELST_1EEEEEENSA_6LayoutINSB_IJSE_SE_SE_EEENSB_IJNSC_ILi0EEESY_SY_EEEEENSB_IJNSA_10UnderscoreES11_S11_EEEEENS7_6detail26Sm90ImplicitGemmTileTraitsINSA_20SM90_TMA_LOAD_IM2COLENSA_14ComposedLayoutINSA_7SwizzleILi2ELi4ELi3EEENSA_18smem_ptr_flag_bitsILi16EEENSW_INSB_IJNSB_IJNSC_ILi8EEES1C_EEENSB_IJSJ_SE_EEENSB_IJSE_NSC_ILi28EEEEEEEEENSB_IJNSB_IJSJ_NSC_ILi256EEEEEENSB_IJSE_SY_EEENSB_IJSY_NSC_ILi2048EEEEEEEEEEEEEvEENS15_INSA_23SM90_TMA_LOAD_MULTICASTES1P_vEEEENS_8epilogue10collective6detail29Sm90TmaWarpSpecializedAdapterINS1V_15DefaultEpilogueISM_NSB_IJNSB_IJllllEEESE_SY_EEES20_NS1U_6thread17LinearCombinationISM_Li1EffLNS21_9ScaleType4KindE0ELNS_15FloatRoundStyleE2ESM_EENS_4gemm15EpilogueDefaultEEEEEvvEEEEvNT_6ParamsE)
        /*0634*/ 	.short	0x0210
        /*0636*/ 	.short	0x0470


	//----- nvinfo : EIATTR_SW_WAR
	.align		4
.L_34:
        /*0638*/ 	.byte	0x04, 0x36
        /*063a*/ 	.short	(.L_36 - .L_35)
.L_35:
        /*063c*/ 	.word	0x00000008
.L_36:


//--------------------- .nv.callgraph             --------------------------
	.section	.nv.callgraph,"",@"SHT_CUDA_CALLGRAPH"
	.align	4
	.sectionentsize	8
	.align		4
        /*0000*/ 	.word	0x00000000
	.align		4
        /*0004*/ 	.word	0xffffffff
	.align		4
        /*0008*/ 	.word	0x00000000
	.align		4
        /*000c*/ 	.word	0xfffffffe
	.align		4
        /*0010*/ 	.word	0x00000000
	.align		4
        /*0014*/ 	.word	0xfffffffd
	.align		4
        /*0018*/ 	.word	0x00000000
	.align		4
        /*001c*/ 	.word	0xfffffffc


//--------------------- .nv.constant4             --------------------------
	.section	.nv.constant4,"a",@progbits
	.align	8
	.align		8
.nv.constant4:
        /*0000*/ 	.dword	_ZN39_INTERNAL_34f0849d_4_k_cu_f5d4b178_27954cuda3std3__45__cpo5beginE
	.align		8
        /*0008*/ 	.dword	_ZN39_INTERNAL_34f0849d_4_k_cu_f5d4b178_27954cuda3std3__45__cpo3endE
	.align		8
        /*0010*/ 	.dword	_ZN39_INTERNAL_34f0849d_4_k_cu_f5d4b178_27954cuda3std3__45__cpo6cbeginE
	.align		8
        /*0018*/ 	.dword	_ZN39_INTERNAL_34f0849d_4_k_cu_f5d4b178_27954cuda3std3__45__cpo4cendE
	.align		8
        /*0020*/ 	.dword	_ZN39_INTERNAL_34f0849d_4_k_cu_f5d4b178_27954cuda3std3__441_GLOBAL__N__34f0849d_4_k_cu_f5d4b178_27956ignoreE
	.align		8
        /*0028*/ 	.dword	_ZN39_INTERNAL_34f0849d_4_k_cu_f5d4b178_27954cuda3std3__419piecewise_constructE
	.align		8
        /*0030*/ 	.dword	_ZN39_INTERNAL_34f0849d_4_k_cu_f5d4b178_27954cuda3std3__48in_placeE
	.align		8
        /*0038*/ 	.dword	_ZN39_INTERNAL_34f0849d_4_k_cu_f5d4b178_27954cuda3std6ranges3__45__cpo4swapE
	.align		8
        /*0040*/ 	.dword	_ZN39_INTERNAL_34f0849d_4_k_cu_f5d4b178_27954cuda3std6ranges3__45__cpo9iter_moveE
	.align		8
        /*0048*/ 	.dword	_ZN39_INTERNAL_34f0849d_4_k_cu_f5d4b178_27954cute7productE
	.align		8
        /*0050*/ 	.dword	_ZN39_INTERNAL_34f0849d_4_k_cu_f5d4b178_27954cute1_E


//--------------------- .text._ZN7cutlass13device_kernelINS_4conv6kernel13ConvUniversalINS1_16ConvProblemShapeILNS1_8OperatorE0ELi3EEENS1_10collective14CollectiveConvINS1_46MainloopSm90TmaGmmaWarpSpecializedImplicitGemmILS5_0ELi28ELi3EN4cute5tupleIJNSA_1CILi2EEENSC_ILi1EEESE_EEENS1_36KernelImplicitTmaWarpSpecializedSm90ELi1EEENSB_IJNSC_ILi64EEESI_NSB_IJNSC_ILi32EEEEEEEEENS_6half_tESM_NSA_8TiledMMAINSA_8MMA_AtomIJNSA_4SM904GMMA25MMA_64x64x16_F32F16F16_SSILNSQ_5MajorE0ELSS_0ELNSQ_7ScaleInE1ELST_1EEEEEENSA_6LayoutINSB_IJSE_SE_SE_EEENSB_IJNSC_ILi0EEESY_SY_EEEEENSB_IJNSA_10UnderscoreES11_S11_EEEEENS7_6detail26Sm90ImplicitGemmTileTraitsINSA_20SM90_TMA_LOAD_IM2COLENSA_14ComposedLayoutINSA_7SwizzleILi2ELi4ELi3EEENSA_18smem_ptr_flag_bitsILi16EEENSW_INSB_IJNSB_IJNSC_ILi8EEES1C_EEENSB_IJSJ_SE_EEENSB_IJSE_NSC_ILi28EEEEEEEEENSB_IJNSB_IJSJ_NSC_ILi256EEEEEENSB_IJSE_SY_EEENSB_IJSY_NSC_ILi2048EEEEEEEEEEEEEvEENS15_INSA_23SM90_TMA_LOAD_MULTICASTES1P_vEEEENS_8epilogue10collective6detail29Sm90TmaWarpSpecializedAdapterINS1V_15DefaultEpilogueISM_NSB_IJNSB_IJllllEEESE_SY_EEES20_NS1U_6thread17LinearCombinationISM_Li1EffLNS21_9ScaleType4KindE0ELNS_15FloatRoundStyleE2ESM_EENS_4gemm15EpilogueDefaultEEEEEvvEEEEvNT_6ParamsE --------------------------
	.section	.text._ZN7cutlass13device_kernelINS_4conv6kernel13ConvUniversalINS1_16ConvProblemShapeILNS1_8OperatorE0ELi3EEENS1_10collective14CollectiveConvINS1_46MainloopSm90TmaGmmaWarpSpecializedImplicitGemmILS5_0ELi28ELi3EN4cute5tupleIJNSA_1CILi2EEENSC_ILi1EEESE_EEENS1_36KernelImplicitTmaWarpSpecializedSm90ELi1EEENSB_IJNSC_ILi64EEESI_NSB_IJNSC_ILi32EEEEEEEEENS_6half_tESM_NSA_8TiledMMAINSA_8MMA_AtomIJNSA_4SM904GMMA25MMA_64x64x16_F32F16F16_SSILNSQ_5MajorE0ELSS_0ELNSQ_7ScaleInE1ELST_1EEEEEENSA_6LayoutINSB_IJSE_SE_SE_EEENSB_IJNSC_ILi0EEESY_SY_EEEEENSB_IJNSA_10UnderscoreES11_S11_EEEEENS7_6detail26Sm90ImplicitGemmTileTraitsINSA_20SM90_TMA_LOAD_IM2COLENSA_14ComposedLayoutINSA_7SwizzleILi2ELi4ELi3EEENSA_18smem_ptr_flag_bitsILi16EEENSW_INSB_IJNSB_IJNSC_ILi8EEES1C_EEENSB_IJSJ_SE_EEENSB_IJSE_NSC_ILi28EEEEEEEEENSB_IJNSB_IJSJ_NSC_ILi256EEEEEENSB_IJSE_SY_EEENSB_IJSY_NSC_ILi2048EEEEEEEEEEEEEvEENS15_INSA_23SM90_TMA_LOAD_MULTICASTES1P_vEEEENS_8epilogue10collective6detail29Sm90TmaWarpSpecializedAdapterINS1V_15DefaultEpilogueISM_NSB_IJNSB_IJllllEEESE_SY_EEES20_NS1U_6thread17LinearCombinationISM_Li1EffLNS21_9ScaleType4KindE0ELNS_15FloatRoundStyleE2ESM_EENS_4gemm15EpilogueDefaultEEEEEvvEEEEvNT_6ParamsE,"ax",@progbits
	.align	128
.text._ZN7cutlass13device_kernelINS_4conv6kernel13ConvUniversalINS1_16ConvProblemShapeILNS1_8OperatorE0ELi3EEENS1_10collective14CollectiveConvINS1_46MainloopSm90TmaGmmaWarpSpecializedImplicitGemmILS5_0ELi28ELi3EN4cute5tupleIJNSA_1CILi2EEENSC_ILi1EEESE_EEENS1_36KernelImplicitTmaWarpSpecializedSm90ELi1EEENSB_IJNSC_ILi64EEESI_NSB_IJNSC_ILi32EEEEEEEEENS_6half_tESM_NSA_8TiledMMAINSA_8MMA_AtomIJNSA_4SM904GMMA25MMA_64x64x16_F32F16F16_SSILNSQ_5MajorE0ELSS_0ELNSQ_7ScaleInE1ELST_1EEEEEENSA_6LayoutINSB_IJSE_SE_SE_EEENSB_IJNSC_ILi0EEESY_SY_EEEEENSB_IJNSA_10UnderscoreES11_S11_EEEEENS7_6detail26Sm90ImplicitGemmTileTraitsINSA_20SM90_TMA_LOAD_IM2COLENSA_14ComposedLayoutINSA_7SwizzleILi2ELi4ELi3EEENSA_18smem_ptr_flag_bitsILi16EEENSW_INSB_IJNSB_IJNSC_ILi8EEES1C_EEENSB_IJSJ_SE_EEENSB_IJSE_NSC_ILi28EEEEEEEEENSB_IJNSB_IJSJ_NSC_ILi256EEEEEENSB_IJSE_SY_EEENSB_IJSY_NSC_ILi2048EEEEEEEEEEEEEvEENS15_INSA_23SM90_TMA_LOAD_MULTICASTES1P_vEEEENS_8epilogue10collective6detail29Sm90TmaWarpSpecializedAdapterINS1V_15DefaultEpilogueISM_NSB_IJNSB_IJllllEEESE_SY_EEES20_NS1U_6thread17LinearCombinationISM_Li1EffLNS21_9ScaleType4KindE0ELNS_15FloatRoundStyleE2ESM_EENS_4gemm15EpilogueDefaultEEEEEvvEEEEvNT_6ParamsE:
        .type           _ZN7cutlass13device_kernelINS_4conv6kernel13ConvUniversalINS1_16ConvProblemShapeILNS1_8OperatorE0ELi3EEENS1_10collective14CollectiveConvINS1_46MainloopSm90TmaGmmaWarpSpecializedImplicitGemmILS5_0ELi28ELi3EN4cute5tupleIJNSA_1CILi2EEENSC_ILi1EEESE_EEENS1_36KernelImplicitTmaWarpSpecializedSm90ELi1EEENSB_IJNSC_ILi64EEESI_NSB_IJNSC_ILi32EEEEEEEEENS_6half_tESM_NSA_8TiledMMAINSA_8MMA_AtomIJNSA_4SM904GMMA25MMA_64x64x16_F32F16F16_SSILNSQ_5MajorE0ELSS_0ELNSQ_7ScaleInE1ELST_1EEEEEENSA_6LayoutINSB_IJSE_SE_SE_EEENSB_IJNSC_ILi0EEESY_SY_EEEEENSB_IJNSA_10UnderscoreES11_S11_EEEEENS7_6detail26Sm90ImplicitGemmTileTraitsINSA_20SM90_TMA_LOAD_IM2COLENSA_14ComposedLayoutINSA_7SwizzleILi2ELi4ELi3EEENSA_18smem_ptr_flag_bitsILi16EEENSW_INSB_IJNSB_IJNSC_ILi8EEES1C_EEENSB_IJSJ_SE_EEENSB_IJSE_NSC_ILi28EEEEEEEEENSB_IJNSB_IJSJ_NSC_ILi256EEEEEENSB_IJSE_SY_EEENSB_IJSY_NSC_ILi2048EEEEEEEEEEEEEvEENS15_INSA_23SM90_TMA_LOAD_MULTICASTES1P_vEEEENS_8epilogue10collective6detail29Sm90TmaWarpSpecializedAdapterINS1V_15DefaultEpilogueISM_NSB_IJNSB_IJllllEEESE_SY_EEES20_NS1U_6thread17LinearCombinationISM_Li1EffLNS21_9ScaleType4KindE0ELNS_15FloatRoundStyleE2ESM_EENS_4gemm15EpilogueDefaultEEEEEvvEEEEvNT_6ParamsE,@function
        .size           _ZN7cutlass13device_kernelINS_4conv6kernel13ConvUniversalINS1_16ConvProblemShapeILNS1_8OperatorE0ELi3EEENS1_10collective14CollectiveConvINS1_46MainloopSm90TmaGmmaWarpSpecializedImplicitGemmILS5_0ELi28ELi3EN4cute5tupleIJNSA_1CILi2EEENSC_ILi1EEESE_EEENS1_36KernelImplicitTmaWarpSpecializedSm90ELi1EEENSB_IJNSC_ILi64EEESI_NSB_IJNSC_ILi32EEEEEEEEENS_6half_tESM_NSA_8TiledMMAINSA_8MMA_AtomIJNSA_4SM904GMMA25MMA_64x64x16_F32F16F16_SSILNSQ_5MajorE0ELSS_0ELNSQ_7ScaleInE1ELST_1EEEEEENSA_6LayoutINSB_IJSE_SE_SE_EEENSB_IJNSC_ILi0EEESY_SY_EEEEENSB_IJNSA_10UnderscoreES11_S11_EEEEENS7_6detail26Sm90ImplicitGemmTileTraitsINSA_20SM90_TMA_LOAD_IM2COLENSA_14ComposedLayoutINSA_7SwizzleILi2ELi4ELi3EEENSA_18smem_ptr_flag_bitsILi16EEENSW_INSB_IJNSB_IJNSC_ILi8EEES1C_EEENSB_IJSJ_SE_EEENSB_IJSE_NSC_ILi28EEEEEEEEENSB_IJNSB_IJSJ_NSC_ILi256EEEEEENSB_IJSE_SY_EEENSB_IJSY_NSC_ILi2048EEEEEEEEEEEEEvEENS15_INSA_23SM90_TMA_LOAD_MULTICASTES1P_vEEEENS_8epilogue10collective6detail29Sm90TmaWarpSpecializedAdapterINS1V_15DefaultEpilogueISM_NSB_IJNSB_IJllllEEESE_SY_EEES20_NS1U_6thread17LinearCombinationISM_Li1EffLNS21_9ScaleType4KindE0ELNS_15FloatRoundStyleE2ESM_EENS_4gemm15EpilogueDefaultEEEEEvvEEEEvNT_6ParamsE,(.L_x_124 - _ZN7cutlass13device_kernelINS_4conv6kernel13ConvUniversalINS1_16ConvProblemShapeILNS1_8OperatorE0ELi3EEENS1_10collective14CollectiveConvINS1_46MainloopSm90TmaGmmaWarpSpecializedImplicitGemmILS5_0ELi28ELi3EN4cute5tupleIJNSA_1CILi2EEENSC_ILi1EEESE_EEENS1_36KernelImplicitTmaWarpSpecializedSm90ELi1EEENSB_IJNSC_ILi64EEESI_NSB_IJNSC_ILi32EEEEEEEEENS_6half_tESM_NSA_8TiledMMAINSA_8MMA_AtomIJNSA_4SM904GMMA25MMA_64x64x16_F32F16F16_SSILNSQ_5MajorE0ELSS_0ELNSQ_7ScaleInE1ELST_1EEEEEENSA_6LayoutINSB_IJSE_SE_SE_EEENSB_IJNSC_ILi0EEESY_SY_EEEEENSB_IJNSA_10UnderscoreES11_S11_EEEEENS7_6detail26Sm90ImplicitGemmTileTraitsINSA_20SM90_TMA_LOAD_IM2COLENSA_14ComposedLayoutINSA_7SwizzleILi2ELi4ELi3EEENSA_18smem_ptr_flag_bitsILi16EEENSW_INSB_IJNSB_IJNSC_ILi8EEES1C_EEENSB_IJSJ_SE_EEENSB_IJSE_NSC_ILi28EEEEEEEEENSB_IJNSB_IJSJ_NSC_ILi256EEEEEENSB_IJSE_SY_EEENSB_IJSY_NSC_ILi2048EEEEEEEEEEEEEvEENS15_INSA_23SM90_TMA_LOAD_MULTICASTES1P_vEEEENS_8epilogue10collective6detail29Sm90TmaWarpSpecializedAdapterINS1V_15DefaultEpilogueISM_NSB_IJNSB_IJllllEEESE_SY_EEES20_NS1U_6thread17LinearCombinationISM_Li1EffLNS21_9ScaleType4KindE0ELNS_15FloatRoundStyleE2ESM_EENS_4gemm15EpilogueDefaultEEEEEvvEEEEvNT_6ParamsE)
        .other          _ZN7cutlass13device_kernelINS_4conv6kernel13ConvUniversalINS1_16ConvProblemShapeILNS1_8OperatorE0ELi3EEENS1_10collective14CollectiveConvINS1_46MainloopSm90TmaGmmaWarpSpecializedImplicitGemmILS5_0ELi28ELi3EN4cute5tupleIJNSA_1CILi2EEENSC_ILi1EEESE_EEENS1_36KernelImplicitTmaWarpSpecializedSm90ELi1EEENSB_IJNSC_ILi64EEESI_NSB_IJNSC_ILi32EEEEEEEEENS_6half_tESM_NSA_8TiledMMAINSA_8MMA_AtomIJNSA_4SM904GMMA25MMA_64x64x16_F32F16F16_SSILNSQ_5MajorE0ELSS_0ELNSQ_7ScaleInE1ELST_1EEEEEENSA_6LayoutINSB_IJSE_SE_SE_EEENSB_IJNSC_ILi0EEESY_SY_EEEEENSB_IJNSA_10UnderscoreES11_S11_EEEEENS7_6detail26Sm90ImplicitGemmTileTraitsINSA_20SM90_TMA_LOAD_IM2COLENSA_14ComposedLayoutINSA_7SwizzleILi2ELi4ELi3EEENSA_18smem_ptr_flag_bitsILi16EEENSW_INSB_IJNSB_IJNSC_ILi8EEES1C_EEENSB_IJSJ_SE_EEENSB_IJSE_NSC_ILi28EEEEEEEEENSB_IJNSB_IJSJ_NSC_ILi256EEEEEENSB_IJSE_SY_EEENSB_IJSY_NSC_ILi2048EEEEEEEEEEEEEvEENS15_INSA_23SM90_TMA_LOAD_MULTICASTES1P_vEEEENS_8epilogue10collective6detail29Sm90TmaWarpSpecializedAdapterINS1V_15DefaultEpilogueISM_NSB_IJNSB_IJllllEEESE_SY_EEES20_NS1U_6thread17LinearCombinationISM_Li1EffLNS21_9ScaleType4KindE0ELNS_15FloatRoundStyleE2ESM_EENS_4gemm15EpilogueDefaultEEEEEvvEEEEvNT_6ParamsE,@"STO_CUDA_ENTRY STV_DEFAULT"
_ZN7cutlass13device_kernelINS_4conv6kernel13ConvUniversalINS1_16ConvProblemShapeILNS1_8OperatorE0ELi3EEENS1_10collective14CollectiveConvINS1_46MainloopSm90TmaGmmaWarpSpecializedImplicitGemmILS5_0ELi28ELi3EN4cute5tupleIJNSA_1CILi2EEENSC_ILi1EEESE_EEENS1_36KernelImplicitTmaWarpSpecializedSm90ELi1EEENSB_IJNSC_ILi64EEESI_NSB_IJNSC_ILi32EEEEEEEEENS_6half_tESM_NSA_8TiledMMAINSA_8MMA_AtomIJNSA_4SM904GMMA25MMA_64x64x16_F32F16F16_SSILNSQ_5MajorE0ELSS_0ELNSQ_7ScaleInE1ELST_1EEEEEENSA_6LayoutINSB_IJSE_SE_SE_EEENSB_IJNSC_ILi0EEESY_SY_EEEEENSB_IJNSA_10UnderscoreES11_S11_EEEEENS7_6detail26Sm90ImplicitGemmTileTraitsINSA_20SM90_TMA_LOAD_IM2COLENSA_14ComposedLayoutINSA_7SwizzleILi2ELi4ELi3EEENSA_18smem_ptr_flag_bitsILi16EEENSW_INSB_IJNSB_IJNSC_ILi8EEES1C_EEENSB_IJSJ_SE_EEENSB_IJSE_NSC_ILi28EEEEEEEEENSB_IJNSB_IJSJ_NSC_ILi256EEEEEENSB_IJSE_SY_EEENSB_IJSY_NSC_ILi2048EEEEEEEEEEEEEvEENS15_INSA_23SM90_TMA_LOAD_MULTICASTES1P_vEEEENS_8epilogue10collective6detail29Sm90TmaWarpSpecializedAdapterINS1V_15DefaultEpilogueISM_NSB_IJNSB_IJllllEEESE_SY_EEES20_NS1U_6thread17LinearCombinationISM_Li1EffLNS21_9ScaleType4KindE0ELNS_15FloatRoundStyleE2ESM_EENS_4gemm15EpilogueDefaultEEEEEvvEEEEvNT_6ParamsE:
[----:B------:R-:W-:Y:S01]  /*0000*/  LDC R1, c[0x0][0x28] ;  /* 0x00000a00ff017b82 */ /* 0x000fe20000000800 */
[----:B------:R-:W0:Y:S01]  /*0010*/  S2R R8, SR_TID.X ;  /* 0x0000000000087919 */ /* 0x000e220000002100 */
[----:B------:R-:W-:Y:S01]  /*0020*/  ELECT P0, URZ, PT ;  /* 0x00000000003f782f */ /* 0x000fe20003800000 */
[----:B------:R-:W-:Y:S01]  /*0030*/  BSSY B0, `(.L_x_0) ;  /* 0x0000010000007945 */ /* 0x000fe20003800000 */
[----:B------:R-:W1:Y:S01]  /*0040*/  S2R R7, SR_CTAID.X ;  /* 0x0000000000077919 */ /* 0x000e620000002500 */
[--C-:B0-----:R-:W-:Y:S02]  /*0050*/  SHF.R.U32.HI R0, RZ, 0x5, R8.reuse ;  /* 0x00000005ff007819 */ /* 0x101fe40000011608 */
[----:B------:R-:W-:-:S03]  /*0060*/  SHF.R.U32.HI R11, RZ, 0x7, R8 ;  /* 0x00000007ff0b7819 */ /* 0x000fc60000011608 */
[----:B------:R-:W0:Y:S04]  /*0070*/  SHFL.IDX PT, R2, R0, RZ, 0x1f ;  /* 0x00001fff00027589 */ /* 0x000e2800000e0000 */
[----:B------:R-:W2:Y:S01]  /*0080*/  SHFL.IDX PT, R11, R11, RZ, 0x1f ;  /* 0x00001fff0b0b7589 */ /* 0x000ea200000e0000 */
[----:B0-----:R-:W-:-:S13]  /*0090*/  ISETP.NE.OR P0, PT, R2, RZ, !P0 ;  /* 0x000000ff0200720c */ /* 0x001fda0004705670 */
[----:B-12---:R-:W-:Y:S05]  /*00a0*/  @P0 BRA `(.L_x_1) ;  /* 0x0000000000200947 */ /* 0x006fea0003800000 */
[----:B------:R-:W-:Y:S02]  /*00b0*/  ULDC.64 UR4, c[0x0][0x198] ;  /* 0x0000660000047ab9 */ /* 0x000fe40000000a00 */
[----:B------:R-:W-:Y:S02]  /*00c0*/  UIADD3 UR6, UP0, UR4, 0xf0, URZ ;  /* 0x000000f004067890 */ /* 0x000fe4000ff1e03f */
[----:B------:R-:W-:Y:S02]  /*00d0*/  UIADD3 UR4, UP1, UR4, 0x270, URZ ;  /* 0x0000027004047890 */ /* 0x000fe4000ff3e03f */
[----:B------:R-:W-:Y:S02]  /*00e0*/  UIADD3.X UR7, URZ, UR5, URZ, UP0, !UPT ;  /* 0x000000053f077290 */ /* 0x000fe400087fe43f */
[----:B------:R-:W-:-:S07]  /*00f0*/  UIADD3.X UR5, URZ, UR5, URZ, UP1, !UPT ;  /* 0x000000053f057290 */ /* 0x000fce0008ffe43f */
[----:B------:R0:W-:Y:S02]  /*0100*/  UTMACCTL.PF [UR6] ;  /* 0x00000000060079b9 */ /* 0x0001e40008040000 */
[----:B------:R0:W-:Y:S02]  /*0110*/  UTMACCTL.PF [UR4] ;  /* 0x00000000040079b9 */ /* 0x0001e40008040000 */
[----:B0-----:R-:W-:Y:S01]  /*0120*/  NOP ;  /* 0x0000000000007918 */ /* 0x001fe20000000000 */
.L_x_1:
[----:B------:R-:W-:Y:S05]  /*0130*/  BSYNC B0 ;  /* 0x0000000000007941 */ /* 0x000fea0003800000 */
.L_x_0:
[----:B------:R-:W0:Y:S01]  /*0140*/  SHFL.IDX PT, R0, R0, RZ, 0x1f ;  /* 0x00001fff00007589 */ /* 0x000e2200000e0000 */
[----:B------:R-:W-:Y:S02]  /*0150*/  SHF.R.S32.HI R3, RZ, 0x1f, R8 ;  /* 0x0000001fff037819 */ /* 0x000fe40000011408 */
[----:B------:R-:W-:Y:S01]  /*0160*/  I2FP.F32.U32 R6, R7 ;  /* 0x0000000700067245 */ /* 0x000fe20000201000 */
[----:B------:R-:W1:Y:S01]  /*0170*/  S2R R10, SR_CTAID.Y ;  /* 0x00000000000a7919 */ /* 0x000e620000002600 */
[----:B------:R-:W-:-:S04]  /*0180*/  LEA.HI R3, R3, R8, RZ, 0x7 ;  /* 0x0000000803037211 */ /* 0x000fc800078f38ff */
[----:B------:R-:W-:-:S05]  /*0190*/  LOP3.LUT R3, R3, 0xffffff80, RZ, 0xc0, !PT ;  /* 0xffffff8003037812 */ /* 0x000fca00078ec0ff */
[----:B------:R-:W-:-:S05]  /*01a0*/  IMAD.IADD R9, R8, 0x1, -R3 ;  /* 0x0000000108097824 */ /* 0x000fca00078e0a03 */
[----:B------:R-:W-:-:S04]  /*01b0*/  SHF.R.S32.HI R4, RZ, 0x1f, R9 ;  /* 0x0000001fff047819 */ /* 0x000fc80000011409 */
[----:B------:R-:W-:Y:S02]  /*01c0*/  LEA.HI R4, R4, R9, RZ, 0x3 ;  /* 0x0000000904047211 */ /* 0x000fe400078f18ff */
[----:B0-----:R-:W-:Y:S02]  /*01d0*/  ISETP.NE.AND P0, PT, R0, RZ, PT ;  /* 0x000000ff0000720c */ /* 0x001fe40003f05270 */
[--C-:B------:R-:W-:Y:S02]  /*01e0*/  SHF.R.S32.HI R3, RZ, 0x3, R4.reuse ;  /* 0x00000003ff037819 */ /* 0x100fe40000011404 */
[----:B------:R-:W-:Y:S02]  /*01f0*/  SHF.R.S32.HI R4, RZ, 0x1f, R4 ;  /* 0x0000001fff047819 */ /* 0x000fe40000011404 */
[----:B------:R-:W-:-:S07]  /*0200*/  SHF.R.S32.HI R5, RZ, 0x1f, R0 ;  /* 0x0000001fff057819 */ /* 0x000fce0000011400 */
[----:B-1----:R-:W-:Y:S05]  /*0210*/  @P0 BRA `(.L_x_2) ;  /* 0x0000000400240947 */ /* 0x002fea0003800000 */
[----:B------:R-:W-:Y:S01]  /*0220*/  ELECT P0, URZ, PT ;  /* 0x00000000003f782f */ /* 0x000fe20003800000 */
[----:B------:R-:W-:-:S12]  /*0230*/  BSSY B0, `(.L_x_2) ;  /* 0x0000047000007945 */ /* 0x000fd80003800000 */
[----:B------:R-:W-:Y:S05]  /*0240*/  @!P0 BRA `(.L_x_3) ;  /* 0x0000000400148947 */ /* 0x000fea0003800000 */
[----:B------:R-:W0:Y:S01]  /*0250*/  S2UR UR8, SR_CgaCtaId ;  /* 0x00000000000879c3 */ /* 0x000e220000008800 */
[----:B------:R-:W-:Y:S01]  /*0260*/  UMOV UR4, 0x400 ;  /* 0x0000040000047882 */ /* 0x000fe20000000000 */
[----:B------:R-:W-:Y:S01]  /*0270*/  UMOV UR5, 0x1 ;  /* 0x0000000100057882 */ /* 0x000fe20000000000 */
[----:B------:R-:W-:Y:S02]  /*0280*/  UMOV UR6, 0x2 ;  /* 0x0000000200067882 */ /* 0x000fe40000000000 */
[----:B------:R-:W-:-:S04]  /*0290*/  UIADD3 UR6, -UR6, 0x100000, URZ ;  /* 0x0010000006067890 */ /* 0x000fc8000fffe13f */
[----:B------:R-:W-:Y:S02]  /*02a0*/  USHF.L.U32 UR7, UR6, 0xb, URZ ;  /* 0x0000000b06077899 */ /* 0x000fe4000800063f */
[----:B------:R-:W-:Y:S02]  /*02b0*/  USHF.L.U32 UR6, UR6, 0x1, URZ ;  /* 0x0000000106067899 */ /* 0x000fe4000800063f */
[----:B0-----:R-:W-:Y:S02]  /*02c0*/  ULEA UR8, UR8, UR4, 0x18 ;  /* 0x0000000408087291 */ /* 0x001fe4000f8ec03f */
[----:B------:R-:W-:-:S04]  /*02d0*/  UIADD3 UR4, -UR5, 0x100000, URZ ;  /* 0x0010000005047890 */ /* 0x000fc8000fffe13f */
[----:B------:R-:W-:Y:S02]  /*02e0*/  USHF.L.U32 UR5, UR4, 0xb, URZ ;  /* 0x0000000b04057899 */ /* 0x000fe4000800063f */
[----:B------:R-:W-:Y:S01]  /*02f0*/  USHF.L.U32 UR4, UR4, 0x1, URZ ;  /* 0x0000000104047899 */ /* 0x000fe2000800063f */
[----:B------:R-:W0:Y:S11]  /*0300*/  FENCE.VIEW.ASYNC.S ;  /* 0x00000000000073c6 */ /* 0x000e360000000000 */
[----:B0-----:R0:W1:Y:S01]  /*0310*/  SYNCS.EXCH.64 URZ, [UR8+0x38000], UR4 ;  /* 0x03800004083f75b2 */ /* 0x0010620008000100 */
[----:B------:R0:W2:Y:S01]  /*0320*/  SYNCS.EXCH.64 URZ, [UR8+0x380e0], UR6 ;  /* 0x0380e006083f75b2 */ /* 0x0000a20008000100 */
[----:B------:R0:W3:Y:S01]  /*0330*/  SYNCS.EXCH.64 URZ, [UR8+0x38008], UR4 ;  /* 0x03800804083f75b2 */ /* 0x0000e20008000100 */
[----:B------:R0:W4:Y:S01]  /*0340*/  SYNCS.EXCH.64 URZ, [UR8+0x380e8], UR6 ;  /* 0x0380e806083f75b2 */ /* 0x0001220008000100 */
[----:B------:R0:W0:Y:S01]  /*0350*/  SYNCS.EXCH.64 URZ, [UR8+0x38010], UR4 ;  /* 0x03801004083f75b2 */ /* 0x0000220008000100 */
        /* <DEDUP_REMOVED lines=51> */
[----:B-1234-:R-:W-:Y:S01]  /*0690*/  NOP ;  /* 0x0000000000007918 */ /* 0x01efe20000000000 */
.L_x_3:
[----:B0-----:R-:W-:Y:S05]  /*06a0*/  BSYNC B0 ;  /* 0x0000000000007941 */ /* 0x001fea0003800000 */
.L_x_2:
[----:B------:R-:W-:Y:S01]  /*06b0*/  ULDC UR4, c[0x0][0x150] ;  /* 0x0000540000047ab9 */ /* 0x000fe20000000800 */
[----:B------:R-:W-:Y:S01]  /*06c0*/  LEA.HI R4, R4, R3, RZ, 0x2 ;  /* 0x0000000304047211 */ /* 0x000fe200078f10ff */
[----:B------:R-:W-:Y:S01]  /*06d0*/  FMUL R6, R6, UR4 ;  /* 0x0000000406067c20 */ /* 0x000fe20008400000 */
[----:B------:R-:W-:Y:S01]  /*06e0*/  LEA.HI R5, R5, R0, RZ, 0x2 ;  /* 0x0000000005057211 */ /* 0x000fe200078f10ff */
[----:B------:R-:W-:Y:S01]  /*06f0*/  ULDC UR4, c[0x0][0x154] ;  /* 0x0000550000047ab9 */ /* 0x000fe20000000800 */
[----:B------:R-:W-:Y:S01]  /*0700*/  LOP3.LUT R4, R4, 0xfffffffc, RZ, 0xc0, !PT ;  /* 0xfffffffc04047812 */ /* 0x000fe200078ec0ff */
[----:B------:R-:W0:Y:S01]  /*0710*/  LDC R12, c[0x0][0x140] ;  /* 0x00005000ff0c7b82 */ /* 0x000e220000000800 */
[----:B------:R-:W-:Y:S01]  /*0720*/  LOP3.LUT R5, R5, 0x3ffffffc, RZ, 0xc0, !PT ;  /* 0x3ffffffc05057812 */ /* 0x000fe200078ec0ff */
[----:B------:R-:W1:Y:S01]  /*0730*/  F2I.U32.TRUNC.NTZ R6, R6 ;  /* 0x0000000600067305 */ /* 0x000e62000020f000 */
[----:B------:R-:W-:Y:S01]  /*0740*/  LOP3.LUT P0, RZ, R9, 0x7, RZ, 0xc0, !PT ;  /* 0x0000000709ff7812 */ /* 0x000fe2000780c0ff */
[----:B------:R-:W-:Y:S01]  /*0750*/  IMAD.IADD R4, R3, 0x1, -R4 ;  /* 0x0000000103047824 */ /* 0x000fe200078e0a04 */
[----:B------:R-:W-:Y:S01]  /*0760*/  I2FP.F32.U32 R3, R10 ;  /* 0x0000000a00037245 */ /* 0x000fe20000201000 */
[----:B------:R-:W-:Y:S01]  /*0770*/  IMAD.IADD R5, R0, 0x1, -R5 ;  /* 0x0000000100057824 */ /* 0x000fe200078e0a05 */
[----:B------:R-:W-:Y:S01]  /*0780*/  ISETP.NE.AND P3, PT, R11, 0x1, PT ;  /* 0x000000010b00780c */ /* 0x000fe20003f65270 */
[----:B------:R-:W-:Y:S01]  /*0790*/  NOP ;  /* 0x0000000000007918 */ /* 0x000fe20000000000 */
[----:B------:R-:W-:Y:S01]  /*07a0*/  NOP ;  /* 0x0000000000007918 */ /* 0x000fe20000000000 */
[----:B------:R-:W-:-:S02]  /*07b0*/  IMAD R5, R5, 0x4, R4 ;  /* 0x0000000405057824 */ /* 0x000fc400078e0204 */
[----:B------:R-:W-:Y:S01]  /*07c0*/  FMUL R4, R3, UR4 ;  /* 0x0000000403047c20 */ /* 0x000fe20008400000 */
[----:B------:R-:W-:Y:S02]  /*07d0*/  ULDC UR4, c[0x0][0x144] ;  /* 0x0000510000047ab9 */ /* 0x000fe40000000800 */
[----:B------:R-:W-:Y:S01]  /*07e0*/  LEA.HI R0, R5, R5, RZ, 0x1 ;  /* 0x0000000505007211 */ /* 0x000fe200078f08ff */
[----:B-1----:R-:W-:Y:S02]  /*07f0*/  IMAD.MOV R14, RZ, RZ, -R6 ;  /* 0x000000ffff0e7224 */ /* 0x002fe400078e0a06 */
[----:B------:R-:W1:Y:S01]  /*0800*/  F2I.U32.TRUNC.NTZ R4, R4 ;  /* 0x0000000400047305 */ /* 0x000e62000020f000 */
[----:B------:R-:W-:Y:S01]  /*0810*/  LOP3.LUT R0, R0, 0xfffffffe, RZ, 0xc0, !PT ;  /* 0xfffffffe00007812 */ /* 0x000fe200078ec0ff */
[----:B------:R-:W-:Y:S01]  /*0820*/  IMAD R3, R14, UR4, R7 ;  /* 0x000000040e037c24 */ /* 0x000fe2000f8e0207 */
[----:B------:R-:W-:-:S03]  /*0830*/  ULDC UR4, c[0x0][0x148] ;  /* 0x0000520000047ab9 */ /* 0x000fc60000000800 */
[----:B------:R-:W-:Y:S01]  /*0840*/  IMAD.IADD R0, R5, 0x1, -R0 ;  /* 0x0000000105007824 */ /* 0x000fe200078e0a00 */
[----:B0-----:R-:W-:-:S04]  /*0850*/  ISETP.EQ.U32.AND P1, PT, R12, 0x1, PT ;  /* 0x000000010c00780c */ /* 0x001fc80003f22070 */
[----:B------:R-:W-:Y:S01]  /*0860*/  ISETP.NE.AND P4, PT, R0, R3, PT ;  /* 0x000000030000720c */ /* 0x000fe20003f85270 */
[----:B------:R-:W-:Y:S01]  /*0870*/  IMAD.SHL.U32 R0, R5, 0x4, RZ ;  /* 0x0000000405007824 */ /* 0x000fe200078e00ff */
[----:B------:R-:W-:Y:S01]  /*0880*/  SHF.R.S32.HI R3, RZ, 0x1f, R2 ;  /* 0x0000001fff037819 */ /* 0x000fe20000011402 */
[----:B-1----:R-:W-:-:S03]  /*0890*/  IMAD.MOV R13, RZ, RZ, -R4 ;  /* 0x000000ffff0d7224 */ /* 0x002fc600078e0a04 */
[----:B------:R-:W-:Y:S01]  /*08a0*/  LEA.HI R3, R3, R2, RZ, 0x2 ;  /* 0x0000000203037211 */ /* 0x000fe200078f10ff */
[----:B------:R-:W-:Y:S01]  /*08b0*/  IMAD.MOV.U32 R4, RZ, RZ, 0x1 ;  /* 0x00000001ff047424 */ /* 0x000fe200078e00ff */
[----:B------:R-:W-:Y:S01]  /*08c0*/  LOP3.LUT R5, R5, 0xc, R0, 0x78, !PT ;  /* 0x0000000c05057812 */ /* 0x000fe200078e7800 */
[----:B------:R-:W-:Y:S01]  /*08d0*/  IMAD R13, R13, UR4, R10 ;  /* 0x000000040d0d7c24 */ /* 0x000fe2000f8e020a */
[----:B------:R-:W-:Y:S02]  /*08e0*/  LOP3.LUT R3, R3, 0xfffffffc, RZ, 0xc0, !PT ;  /* 0xfffffffc03037812 */ /* 0x000fe400078ec0ff */
[C---:B------:R-:W-:Y:S02]  /*08f0*/  ISETP.LT.U32.AND P0, PT, R5.reuse, 0x2, !P0 ;  /* 0x000000020500780c */ /* 0x040fe40004701070 */
[----:B------:R-:W-:Y:S01]  /*0900*/  @P4 LEA.HI R0, R5, R5, RZ, 0x1 ;  /* 0x0000000505004211 */ /* 0x000fe200078f08ff */
[----:B------:R-:W-:-:S03]  /*0910*/  IMAD.IADD R14, R2, 0x1, -R3 ;  /* 0x00000001020e7824 */ /* 0x000fc600078e0a03 */
[----:B------:R-:W-:Y:S02]  /*0920*/  @P4 SHF.R.S32.HI R0, RZ, 0x1, R0 ;  /* 0x00000001ff004819 */ /* 0x000fe40000011400 */
[----:B------:R-:W-:Y:S02]  /*0930*/  LOP3.LUT P2, RZ, R11, R14, RZ, 0xfc, !PT ;  /* 0x0000000e0bff7212 */ /* 0x000fe4000784fcff */
[----:B------:R-:W-:Y:S02]  /*0940*/  @P4 ISETP.NE.AND P5, PT, R0, R13, PT ;  /* 0x0000000d0000420c */ /* 0x000fe40003fa5270 */
[----:B------:R-:W-:Y:S02]  /*0950*/  SEL R3, RZ, 0x1, P2 ;  /* 0x00000001ff037807 */ /* 0x000fe40001000000 */
[----:B------:R-:W-:Y:S02]  /*0960*/  SEL R13, RZ, 0x1, !P0 ;  /* 0x00000001ff0d7807 */ /* 0x000fe40004000000 */
[----:B------:R-:W-:-:S02]  /*0970*/  @P4 SEL R4, RZ, 0x1, P5 ;  /* 0x00000001ff044807 */ /* 0x000fc40002800000 */
[----:B------:R-:W-:Y:S02]  /*0980*/  SEL R3, R3, 0x2, P3 ;  /* 0x0000000203037807 */ /* 0x000fe40001800000 */
[----:B------:R-:W-:Y:S01]  /*0990*/  LOP3.LUT R4, R4, R13, RZ, 0xc0, !PT ;  /* 0x0000000d04047212 */ /* 0x000fe200078ec0ff */
[----:B------:R-:W-:Y:S06]  /*09a0*/  @!P1 BRA `(.L_x_4) ;  /* 0x0000000000089947 */ /* 0x000fec0003800000 */
[----:B------:R-:W-:Y:S01]  /*09b0*/  UCGABAR_ARV ;  /* 0x00000000000079c7 */ /* 0x000fe20008000000 */
[----:B------:R-:W-:Y:S05]  /*09c0*/  BRA `(.L_x_5) ;  /* 0x0000000000047947 */ /* 0x000fea0003800000 */
.L_x_4:
[----:B------:R-:W-:Y:S01]  /*09d0*/  NOP ;  /* 0x0000000000007918 */ /* 0x000fe20000000000 */
.L_x_5:
[----:B------:R-:W-:Y:S01]  /*09e0*/  ULDC.64 UR4, c[0x0][0x618] ;  /* 0x0001860000047ab9 */ /* 0x000fe20000000a00 */
[----:B------:R-:W-:Y:S01]  /*09f0*/  ULDC.64 UR12, c[0x0][0x208] ;  /* 0x00008200000c7ab9 */ /* 0x000fe20000000a00 */
[----:B------:R-:W-:-:S04]  /*0a00*/  ISETP.NE.U32.AND P0, PT, RZ, UR4, PT ;  /* 0x00000004ff007c0c */ /* 0x000fc8000bf05070 */
[----:B------:R-:W-:-:S13]  /*0a10*/  ISETP.NE.AND.EX P0, PT, RZ, UR5, PT, P0 ;  /* 0x00000005ff007c0c */ /* 0x000fda000bf05300 */
[----:B------:R-:W-:Y:S05]  /*0a20*/  @!P0 BRA `(.L_x_6) ;  /* 0x00000000001c8947 */ /* 0x000fea0003800000 */
[----:B------:R-:W0:Y:S02]  /*0a30*/  LDC.64 R12, c[0x0][0x618] ;  /* 0x00018600ff0c7b82 */ /* 0x000e240000000a00 */
[----:B0-----:R-:W2:Y:S02]  /*0a40*/  LDG.E.64 R12, desc[UR12][R12.64] ;  /* 0x0000000c0c0c7981 */ /* 0x001ea4000c1e1b00 */
[----:B--2---:R-:W-:-:S04]  /*0a50*/  ISETP.NE.U32.AND P0, PT, R12, RZ, PT ;  /* 0x000000ff0c00720c */ /* 0x004fc80003f05070 */
[----:B------:R-:W-:-:S13]  /*0a60*/  ISETP.NE.AND.EX P0, PT, R13, RZ, PT, P0 ;  /* 0x000000ff0d00720c */ /* 0x000fda0003f05300 */
[----:B------:R-:W-:Y:S05]  /*0a70*/  @!P0 BRA `(.L_x_6) ;  /* 0x0000000000088947 */ /* 0x000fea0003800000 */
[----:B------:R0:W5:Y:S01]  /*0a80*/  LD.E R0, desc[UR12][R12.64] ;  /* 0x0000000c0c007980 */ /* 0x000162000c101900 */
[----:B------:R-:W-:Y:S05]  /*0a90*/  BRA `(.L_x_7) ;  /* 0x0000000000207947 */ /* 0x000fea0003800000 */
.L_x_6:
[----:B------:R-:W-:Y:S02]  /*0aa0*/  ULDC.64 UR4, c[0x0][0x608] ;  /* 0x0001820000047ab9 */ /* 0x000fe40000000a00 */
[----:B------:R-:W-:-:S04]  /*0ab0*/  ISETP.NE.U32.AND P0, PT, RZ, UR4, PT ;  /* 0x00000004ff007c0c */ /* 0x000fc8000bf05070 */
[----:B------:R-:W-:-:S13]  /*0ac0*/  ISETP.NE.AND.EX P0, PT, RZ, UR5, PT, P0 ;  /* 0x00000005ff007c0c */ /* 0x000fda000bf05300 */
[----:B------:R-:W-:Y:S05]  /*0ad0*/  @!P0 BRA `(.L_x_8) ;  /* 0x00000000000c8947 */ /* 0x000fea0003800000 */
[----:B------:R-:W0:Y:S02]  /*0ae0*/  LDC.64 R12, c[0x0][0x608] ;  /* 0x00018200ff0c7b82 */ /* 0x000e240000000a00 */
[----:B0-----:R1:W5:Y:S01]  /*0af0*/  LDG.E R0, desc[UR12][R12.64] ;  /* 0x0000000c0c007981 */ /* 0x001362000c1e1900 */
[----:B------:R-:W-:Y:S05]  /*0b00*/  BRA `(.L_x_7) ;  /* 0x0000000000047947 */ /* 0x000fea0003800000 */
.L_x_8:
[----:B------:R-:W2:Y:S02]  /*0b10*/  LDC R0, c[0x0][0x600] ;  /* 0x00018000ff007b82 */ /* 0x000ea40000000800 */
.L_x_7:
[----:B------:R-:W-:Y:S02]  /*0b20*/  ULDC.64 UR4, c[0x0][0x620] ;  /* 0x0001880000047ab9 */ /* 0x000fe40000000a00 */
[----:B------:R-:W-:-:S04]  /*0b30*/  ISETP.NE.U32.AND P0, PT, RZ, UR4, PT ;  /* 0x00000004ff007c0c */ /* 0x000fc8000bf05070 */
[----:B------:R-:W-:-:S13]  /*0b40*/  ISETP.NE.AND.EX P0, PT, RZ, UR5, PT, P0 ;  /* 0x00000005ff007c0c */ /* 0x000fda000bf05300 */
[----:B------:R-:W-:Y:S05]  /*0b50*/  @!P0 BRA `(.L_x_9) ;  /* 0x00000000001c8947 */ /* 0x000fea0003800000 */
[----:B01----:R-:W0:Y:S02]  /*0b60*/  LDC.64 R12, c[0x0][0x620] ;  /* 0x00018800ff0c7b82 */ /* 0x003e240000000a00 */
[----:B0-----:R-:W3:Y:S02]  /*0b70*/  LDG.E.64 R12, desc[UR12][R12.64] ;  /* 0x0000000c0c0c7981 */ /* 0x001ee4000c1e1b00 */
[----:B---3--:R-:W-:-:S04]  /*0b80*/  ISETP.NE.U32.AND P0, PT, R12, RZ, PT ;  /* 0x000000ff0c00720c */ /* 0x008fc80003f05070 */
[----:B------:R-:W-:-:S13]  /*0b90*/  ISETP.NE.AND.EX P0, PT, R13, RZ, PT, P0 ;  /* 0x000000ff0d00720c */ /* 0x000fda0003f05300 */
[----:B------:R-:W-:Y:S05]  /*0ba0*/  @!P0 BRA `(.L_x_9) ;  /* 0x0000000000088947 */ /* 0x000fea0003800000 */
[----:B------:R0:W5:Y:S01]  /*0bb0*/  LD.E R2, desc[UR12][R12.64] ;  /* 0x0000000c0c027980 */ /* 0x000162000c101900 */
[----:B------:R-:W-:Y:S05]  /*0bc0*/  BRA `(.L_x_10) ;  /* 0x0000000000207947 */ /* 0x000fea0003800000 */
.L_x_9:
[----:B------:R-:W-:Y:S02]  /*0bd0*/  ULDC.64 UR4, c[0x0][0x610] ;  /* 0x0001840000047ab9 */ /* 0x000fe40000000a00 */
[----:B------:R-:W-:-:S04]  /*0be0*/  ISETP.NE.U32.AND P0, PT, RZ, UR4, PT ;  /* 0x00000004ff007c0c */ /* 0x000fc8000bf05070 */
[----:B------:R-:W-:-:S13]  /*0bf0*/  ISETP.NE.AND.EX P0, PT, RZ, UR5, PT, P0 ;  /* 0x00000005ff007c0c */ /* 0x000fda000bf05300 */
[----:B------:R-:W-:Y:S05]  /*0c00*/  @!P0 BRA `(.L_x_11) ;  /* 0x00000000000c8947 */ /* 0x000fea0003800000 */
[----:B01----:R-:W0:Y:S02]  /*0c10*/  LDC.64 R12, c[0x0][0x610] ;  /* 0x00018400ff0c7b82 */ /* 0x003e240000000a00 */
[----:B0-----:R1:W5:Y:S01]  /*0c20*/  LDG.E R2, desc[UR12][R12.64] ;  /* 0x0000000c0c027981 */ /* 0x001362000c1e1900 */
[----:B------:R-:W-:Y:S05]  /*0c30*/  BRA `(.L_x_10) ;  /* 0x0000000000047947 */ /* 0x000fea0003800000 */
.L_x_11:
[----:B------:R-:W3:Y:S02]  /*0c40*/  LDC R2, c[0x0][0x604] ;  /* 0x00018100ff027b82 */ /* 0x000ee40000000800 */
.L_x_10:
[----:B------:R-:W4:Y:S01]  /*0c50*/  LDC R6, c[0x0][0x3e8] ;  /* 0x0000fa00ff067b82 */ /* 0x000f220000000800 */
[----:B------:R-:W-:Y:S01]  /*0c60*/  ULDC UR4, c[0x0][0x3dc] ;  /* 0x0000f70000047ab9 */ /* 0x000fe20000000800 */
[----:B------:R-:W-:Y:S01]  /*0c70*/  ULDC.64 UR6, c[0x0][0x3e0] ;  /* 0x0000f80000067ab9 */ /* 0x000fe20000000a00 */
[----:B------:R-:W-:Y:S02]  /*0c80*/  UIADD3 UR4, UR4, 0x1f, URZ ;  /* 0x0000001f04047890 */ /* 0x000fe4000fffe03f */
[----:B------:R-:W-:Y:S02]  /*0c90*/  UIMAD UR6, UR7, UR6, URZ ;  /* 0x00000006070672a4 */ /* 0x000fe4000f8e023f */
[----:B------:R-:W-:-:S04]  /*0ca0*/  USHF.R.S32.HI UR5, URZ, 0x1f, UR4 ;  /* 0x0000001f3f057899 */ /* 0x000fc80008011404 */
[----:B------:R-:W-:-:S04]  /*0cb0*/  ULEA.HI UR5, UR5, UR4, URZ, 0x5 ;  /* 0x0000000405057291 */ /* 0x000fc8000f8f283f */
[----:B------:R-:W-:Y:S01]  /*0cc0*/  USHF.R.S32.HI UR15, URZ, 0x5, UR5 ;  /* 0x000000053f0f7899 */ /* 0x000fe20008011405 */
[----:B----4-:R-:W-:-:S05]  /*0cd0*/  IMAD R6, R6, UR6, RZ ;  /* 0x0000000606067c24 */ /* 0x010fca000f8e02ff */
[----:B------:R-:W-:Y:S01]  /*0ce0*/  IMAD R6, R6, UR15, RZ ;  /* 0x0000000f06067c24 */ /* 0x000fe2000f8e02ff */
[----:B------:R-:W-:Y:S06]  /*0cf0*/  @!P1 BRA `(.L_x_12) ;  /* 0x00000000000c9947 */ /* 0x000fec0003800000 */
[----:B------:R-:W-:Y:S01]  /*0d00*/  UCGABAR_WAIT ;  /* 0x0000000000007dc7 */ /* 0x000fe20008000000 */
[----:B------:R-:W-:Y:S01]  /*0d10*/  CCTL.IVALL ;  /* 0x00000000ff00798f */ /* 0x000fe20002000000 */
[----:B------:R-:W-:Y:S05]  /*0d20*/  BRA `(.L_x_13) ;  /* 0x0000000000047947 */ /* 0x000fea0003800000 */
.L_x_12:
[----:B------:R-:W-:Y:S06]  /*0d30*/  BAR.SYNC.DEFER_BLOCKING 0x0 ;  /* 0x0000000000007b1d */ /* 0x000fec0000010000 */
.L_x_13:
[----:B------:R-:W-:-:S13]  /*0d40*/  ISETP.NE.AND P0, PT, R11, RZ, PT ;  /* 0x000000ff0b00720c */ /* 0x000fda0003f05270 */
[----:B------:R-:W-:Y:S05]  /*0d50*/  @!P0 BRA `(.L_x_14) ;  /* 0x0000002c00a08947 */ /* 0x000fea0003800000 */
[----:B------:R-:W-:-:S13]  /*0d60*/  ISETP.NE.AND P0, PT, R11, 0x1, PT ;  /* 0x000000010b00780c */ /* 0x000fda0003f05270 */
[----:B------:R-:W-:Y:S05]  /*0d70*/  @P0 EXIT ;  /* 0x000000000000094d */ /* 0x000fea0003800000 */
[----:B------:R-:W-:Y:S01]  /*0d80*/  ISETP.GE.AND P0, PT, R6, 0x1, PT ;  /* 0x000000010600780c */ /* 0x000fe20003f06270 */
[----:B------:R-:W-:Y:S01]  /*0d90*/  UMOV UR4, URZ ;  /* 0x0000003f00047c82 */ /* 0x000fe20008000000 */
[----:B------:R-:W-:Y:S02]  /*0da0*/  CS2R R54, SRZ ;  /* 0x0000000000367805 */ /* 0x000fe4000001ff00 */
[----:B------:R-:W-:Y:S02]  /*0db0*/  CS2R R24, SRZ ;  /* 0x0000000000187805 */ /* 0x000fe4000001ff00 */
[----:B------:R-:W-:Y:S02]  /*0dc0*/  CS2R R26, SRZ ;  /* 0x00000000001a7805 */ /* 0x000fe4000001ff00 */
[----:B------:R-:W-:Y:S02]  /*0dd0*/  CS2R R28, SRZ ;  /* 0x00000000001c7805 */ /* 0x000fe4000001ff00 */
[----:B------:R-:W-:-:S02]  /*0de0*/  CS2R R30, SRZ ;  /* 0x00000000001e7805 */ /* 0x000fc4000001ff00 */
[----:B------:R-:W-:Y:S02]  /*0df0*/  CS2R R32, SRZ ;  /* 0x0000000000207805 */ /* 0x000fe4000001ff00 */
        /* <DEDUP_REMOVED lines=9> */
[----:B------:R-:W-:Y:S01]  /*0e90*/  CS2R R52, SRZ ;  /* 0x0000000000347805 */ /* 0x000fe2000001ff00 */
[----:B------:R-:W-:Y:S06]  /*0ea0*/  @!P0 BRA `(.L_x_15) ;  /* 0x0000000000788947 */ /* 0x000fec0003800000 */
[----:B------:R-:W-:-:S04]  /*0eb0*/  LOP3.LUT R7, R3, 0x1, RZ, 0xfc, !PT ;  /* 0x0000000103077812 */ /* 0x000fc800078efcff */
[----:B------:R-:W-:-:S13]  /*0ec0*/  ISETP.NE.AND P0, PT, R7, 0x3, PT ;  /* 0x000000030700780c */ /* 0x000fda0003f05270 */
[----:B------:R-:W-:Y:S05]  /*0ed0*/  @!P0 BRA `(.L_x_16) ;  /* 0x0000000000048947 */ /* 0x000fea0003800000 */
[----:B------:R-:W-:Y:S01]  /*0ee0*/  BPT.TRAP 0x1 ;  /* 0x000000040000795c */ /* 0x000fe20000300000 */
.L_x_16:
[----:B------:R-:W4:Y:S01]  /*0ef0*/  S2UR UR5, SR_CgaCtaId ;  /* 0x00000000000579c3 */ /* 0x000f220000008800 */
[----:B------:R-:W-:Y:S01]  /*0f00*/  SHF.L.U32 R7, RZ, 0x1f, RZ ;  /* 0x0000001fff077819 */ /* 0x000fe200000006ff */
[----:B------:R-:W-:Y:S02]  /*0f10*/  UMOV UR4, 0x400 ;  /* 0x0000040000047882 */ /* 0x000fe40000000000 */
[----:B----4-:R-:W-:-:S12]  /*0f20*/  ULEA UR4, UR5, UR4, 0x18 ;  /* 0x0000000405047291 */ /* 0x010fd8000f8ec03f */
.L_x_17:
[----:B----4-:R-:W-:-:S04]  /*0f30*/  IMAD.U32 R8, RZ, RZ, UR4 ;  /* 0x00000004ff087e24 */ /* 0x010fc8000f8e00ff */
[----:B------:R4:W0:Y:S03]  /*0f40*/  SYNCS.PHASECHK.TRANS64.TRYWAIT P0, [R8+URZ+0x38000], R7 ;  /* 0x03800007080075a7 */ /* 0x000826000800017f */
[----:B0-----:R-:W-:Y:S05]  /*0f50*/  @!P0 NANOSLEEP.SYNCS 0x989680 ;  /* 0x009896800000895d */ /* 0x001fea0003900000 */
[----:B------:R-:W0:Y:S02]  /*0f60*/  @!P0 SYNCS.PHASECHK.TRANS64 P0, [R8+URZ+0x38000], R7 ;  /* 0x03800007080085a7 */ /* 0x000e24000800007f */
[----:B0-----:R-:W-:Y:S05]  /*0f70*/  @!P0 BRA `(.L_x_17) ;  /* 0xfffffffc00ec8947 */ /* 0x001fea000383ffff */
[----:B------:R-:W-:Y:S01]  /*0f80*/  UIADD3 UR5, UR4, 0x1c000, URZ ;  /* 0x0001c00004057890 */ /* 0x000fe2000fffe03f */
[----:B------:R-:W-:Y:S01]  /*0f90*/  WARPGROUP.ARRIVE ;  /* 0x00000000000079c5 */ /* 0x000fe20000000000 */
[----:B------:R-:W-:Y:S02]  /*0fa0*/  USHF.R.U32.HI UR4, URZ, 0x4, UR4 ;  /* 0x000000043f047899 */ /* 0x000fe40008011604 */
[----:B------:R-:W-:Y:S02]  /*0fb0*/  USHF.R.U32.HI UR5, URZ, 0x4, UR5 ;  /* 0x000000043f057899 */ /* 0x000fe40008011605 */
[----:B------:R-:W-:Y:S02]  /*0fc0*/  ULOP3.LUT UR4, UR4, 0x3fff, URZ, 0xc0, !UPT ;  /* 0x00003fff04047892 */ /* 0x000fe4000f8ec03f */
[----:B------:R-:W-:Y:S02]  /*0fd0*/  ULOP3.LUT UR5, UR5, 0x3fff, URZ, 0xc0, !UPT ;  /* 0x00003fff05057892 */ /* 0x000fe4000f8ec03f */
[----:B------:R-:W-:-:S02]  /*0fe0*/  ULOP3.LUT UR4, UR4, 0x10000, URZ, 0xfc, !UPT ;  /* 0x0001000004047892 */ /* 0x000fc4000f8efc3f */
[----:B------:R-:W-:Y:S01]  /*0ff0*/  ULOP3.LUT UR6, UR5, 0x10000, URZ, 0xfc, !UPT ;  /* 0x0001000005067892 */ /* 0x000fe2000f8efc3f */
[----:B------:R-:W-:Y:S02]  /*1000*/  UMOV UR7, 0x80000020 ;  /* 0x8000002000077882 */ /* 0x000fe40000000000 */
[----:B------:R-:W-:-:S06]  /*1010*/  UMOV UR5, 0x80000020 ;  /* 0x8000002000057882 */ /* 0x000fcc0000000000 */
[----:B------:R-:W-:Y:S01]  /*1020*/  HGMMA.64x64x16.F32 R24, gdesc[UR4], RZ, !UPT ;  /* 0x00e00000041879f0 */ /* 0x000fe2000c7008ff */
[----:B------:R-:W-:Y:S02]  /*1030*/  UIADD3 UR4, UR4, 0x2, URZ ;  /* 0x0000000204047890 */ /* 0x000fe4000fffe03f */
[----:B------:R-:W-:Y:S01]  /*1040*/  UIADD3 UR6, UR6, 0x2, URZ ;  /* 0x0000000206067890 */ /* 0x000fe2000fffe03f */
[----:B------:R-:W-:Y:S01]  /*1050*/  UMOV UR5, 0x80000020 ;  /* 0x8000002000057882 */ /* 0x000fe20000000000 */
[----:B------:R-:W-:-:S07]  /*1060*/  UMOV UR7, 0x80000020 ;  /* 0x8000002000077882 */ /* 0x000fce0000000000 */
[----:B------:R-:W-:Y:S01]  /*1070*/  HGMMA.64x64x16.F32 R24, gdesc[UR4], R24, gsb0 ;  /* 0x00e00000041879f0 */ /* 0x000fe20008000818 */
[----:B------:R-:W-:-:S05]  /*1080*/  UMOV UR4, 0x1 ;  /* 0x0000000100047882 */ /* 0x000fca0000000000 */
.L_x_15:
[----:B----4-:R-:W-:-:S05]  /*1090*/  VIMNMX R7, R6, 0x1, PT ;  /* 0x0000000106077848 */ /* 0x010fca0003fe0100 */
[----:B------:R-:W-:-:S05]  /*10a0*/  IMAD.IADD R7, R6, 0x1, -R7 ;  /* 0x0000000106077824 */ /* 0x000fca00078e0a07 */
[----:B------:R-:W-:-:S13]  /*10b0*/  ISETP.GE.AND P0, PT, R7, 0x1, PT ;  /* 0x000000010700780c */ /* 0x000fda0003f06270 */
[----:B------:R-:W-:Y:S05]  /*10c0*/  @!P0 BRA `(.L_x_18) ;  /* 0x0000000000f48947 */ /* 0x000fea0003800000 */
[----:B------:R-:W4:Y:S01]  /*10d0*/  S2UR UR6, SR_CgaCtaId ;  /* 0x00000000000679c3 */ /* 0x000f220000008800 */
[----:B------:R-:W-:Y:S01]  /*10e0*/  UMOV UR5, 0x400 ;  /* 0x0000040000057882 */ /* 0x000fe20000000000 */
[----:B------:R-:W-:Y:S01]  /*10f0*/  LOP3.LUT R8, RZ, R6, RZ, 0x33, !PT ;  /* 0x00000006ff087212 */ /* 0x000fe200078e33ff */
[----:B01----:R-:W-:Y:S01]  /*1100*/  IMAD.MOV.U32 R12, RZ, RZ, RZ ;  /* 0x000000ffff0c7224 */ /* 0x003fe200078e00ff */
[----:B------:R-:W-:Y:S01]  /*1110*/  LOP3.LUT R13, R3, 0x1, RZ, 0xfc, !PT ;  /* 0x00000001030d7812 */ /* 0x000fe200078efcff */
[----:B------:R-:W-:Y:S01]  /*1120*/  UISETP.NE.U32.AND UP0, UPT, UR4, URZ, UPT ;  /* 0x0000003f0400728c */ /* 0x000fe2000bf05070 */
[----:B------:R-:W-:Y:S01]  /*1130*/  VIMNMX R9, R8, -0x2, !PT ;  /* 0xfffffffe08097848 */ /* 0x000fe20007fe0100 */
[----:B------:R-:W-:-:S03]  /*1140*/  IMAD.MOV.U32 R8, RZ, RZ, RZ ;  /* 0x000000ffff087224 */ /* 0x000fc600078e00ff */
[----:B------:R-:W-:Y:S01]  /*1150*/  IADD3 R9, R9, 0x2, R6 ;  /* 0x0000000209097810 */ /* 0x000fe20007ffe006 */
[----:B----4-:R-:W-:-:S04]  /*1160*/  ULEA UR5, UR6, UR5, 0x18 ;  /* 0x0000000506057291 */ /* 0x010fc8000f8ec03f */
[----:B------:R-:W-:Y:S02]  /*1170*/  UIADD3 UR6, UR5, 0x1c000, URZ ;  /* 0x0001c00005067890 */ /* 0x000fe4000fffe03f */
[----:B------:R-:W-:Y:S02]  /*1180*/  USHF.R.U32.HI UR7, URZ, 0x4, UR5 ;  /* 0x000000043f077899 */ /* 0x000fe40008011605 */
[----:B------:R-:W-:Y:S02]  /*1190*/  USHF.R.U32.HI UR6, URZ, 0x4, UR6 ;  /* 0x000000043f067899 */ /* 0x000fe40008011606 */
[----:B------:R-:W-:Y:S02]  /*11a0*/  ULOP3.LUT UR7, UR7, 0x3fff, URZ, 0xc0, !UPT ;  /* 0x00003fff07077892 */ /* 0x000fe4000f8ec03f */
[----:B------:R-:W-:Y:S02]  /*11b0*/  ULOP3.LUT UR6, UR6, 0x3fff, URZ, 0xc0, !UPT ;  /* 0x00003fff06067892 */ /* 0x000fe4000f8ec03f */
[----:B------:R-:W-:-:S02]  /*11c0*/  ULOP3.LUT UR7, UR7, 0x10000, URZ, 0xfc, !UPT ;  /* 0x0001000007077892 */ /* 0x000fc4000f8efc3f */
[----:B------:R-:W-:-:S12]  /*11d0*/  ULOP3.LUT UR6, UR6, 0x10000, URZ, 0xfc, !UPT ;  /* 0x0001000006067892 */ /* 0x000fd8000f8efc3f */
.L_x_23:
[----:B------:R-:W-:-:S13]  /*11e0*/  ISETP.NE.AND P1, PT, R13, 0x3, PT ;  /* 0x000000030d00780c */ /* 0x000fda0003f25270 */
[----:B------:R-:W-:Y:S05]  /*11f0*/  @!P1 BRA `(.L_x_19) ;  /* 0x0000000000049947 */ /* 0x000fea0003800000 */
[----:B------:R-:W-:Y:S01]  /*1200*/  BPT.TRAP 0x1 ;  /* 0x000000040000795c */ /* 0x000fe20000300000 */
.L_x_19:
[----:B------:R-:W-:Y:S01]  /*1210*/  SHF.L.U32 R10, R12, 0x1f, RZ ;  /* 0x0000001f0c0a7819 */ /* 0x000fe200000006ff */
[----:B------:R-:W-:-:S12]  /*1220*/  ULEA UR8, UR4, UR5, 0x3 ;  /* 0x0000000504087291 */ /* 0x000fd8000f8e183f */
.L_x_20:
[----:B0-----:R-:W-:-:S04]  /*1230*/  IMAD.U32 R11, RZ, RZ, UR8 ;  /* 0x00000008ff0b7e24 */ /* 0x001fc8000f8e00ff */
[----:B------:R0:W1:Y:S03]  /*1240*/  SYNCS.PHASECHK.TRANS64.TRYWAIT P0, [R11+URZ+0x38000], R10 ;  /* 0x0380000a0b0075a7 */ /* 0x000066000800017f */
[----:B-1----:R-:W-:Y:S05]  /*1250*/  @!P0 NANOSLEEP.SYNCS 0x989680 ;  /* 0x009896800000895d */ /* 0x002fea0003900000 */
[----:B------:R-:W1:Y:S02]  /*1260*/  @!P0 SYNCS.PHASECHK.TRANS64 P0, [R11+URZ+0x38000], R10 ;  /* 0x0380000a0b0085a7 */ /* 0x000e64000800007f */
[----:B-1----:R-:W-:Y:S05]  /*1270*/  @!P0 BRA `(.L_x_20) ;  /* 0xfffffffc00ec8947 */ /* 0x002fea000383ffff */
[----:B------:R-:W-:Y:S01]  /*1280*/  ULEA UR8, UR4, UR7, 0x8 ;  /* 0x0000000704087291 */ /* 0x000fe2000f8e403f */
[----:B------:R-:W-:Y:S01]  /*1290*/  WARPGROUP.ARRIVE ;  /* 0x00000000000079c5 */ /* 0x000fe20000000000 */
[----:B------:R-:W-:Y:S01]  /*12a0*/  ULEA UR10, UR4, UR6, 0x8 ;  /* 0x00000006040a7291 */ /* 0x000fe2000f8e403f */
[----:B------:R-:W-:Y:S01]  /*12b0*/  UMOV UR9, 0x80000020 ;  /* 0x8000002000097882 */ /* 0x000fe20000000000 */
[----:B------:R-:W-:-:S07]  /*12c0*/  UMOV UR11, 0x80000020 ;  /* 0x80000020000b7882 */ /* 0x000fce0000000000 */
[----:B------:R-:W-:Y:S01]  /*12d0*/  HGMMA.64x64x16.F32 R24, gdesc[UR8], R24, UP0 ;  /* 0x00e00000081879f0 */ /* 0x000fe2000bf00818 */
[----:B------:R-:W-:Y:S02]  /*12e0*/  UIADD3 UR8, UR8, 0x2, URZ ;  /* 0x0000000208087890 */ /* 0x000fe4000fffe03f */
[----:B------:R-:W-:Y:S01]  /*12f0*/  UIADD3 UR10, UR10, 0x2, URZ ;  /* 0x000000020a0a7890 */ /* 0x000fe2000fffe03f */
[----:B------:R-:W-:Y:S01]  /*1300*/  UMOV UR9, 0x80000020 ;  /* 0x8000002000097882 */ /* 0x000fe20000000000 */
[----:B------:R-:W-:-:S07]  /*1310*/  UMOV UR11, 0x80000020 ;  /* 0x80000020000b7882 */ /* 0x000fce0000000000 */
[----:B------:R-:W-:Y:S03]  /*1320*/  HGMMA.64x64x16.F32 R24, gdesc[UR8], R24, gsb0 ;  /* 0x00e00000081879f0 */ /* 0x000fe60008000818 */
[----:B------:R-:W-:Y:S02]  /*1330*/  WARPGROUP.DEPBAR.LE gsb0, 0x1 ;  /* 0x00008000000079c5 */ /* 0x000fe40000010100 */
[----:B------:R-:W-:Y:S05]  /*1340*/  @!P1 BRA `(.L_x_21) ;  /* 0x0000000000049947 */ /* 0x000fea0003800000 */
[----:B------:R-:W-:Y:S01]  /*1350*/  BPT.TRAP 0x1 ;  /* 0x000000040000795c */ /* 0x000fe20000300000 */
.L_x_21:
[----:B------:R-:W-:-:S13]  /*1360*/  ISETP.NE.AND P0, PT, R4, RZ, PT ;  /* 0x000000ff0400720c */ /* 0x000fda0003f05270 */
[----:B0-----:R-:W-:-:S05]  /*1370*/  @P0 LEA R10, R8, UR5, 0x3 ;  /* 0x00000005080a0c11 */ /* 0x001fca000f8e18ff */
[----:B------:R-:W-:-:S05]  /*1380*/  @P0 VIADD R10, R10, 0x380e0 ;  /* 0x000380e00a0a0836 */ /* 0x000fca0000000000 */
[----:B------:R-:W-:-:S04]  /*1390*/  @P0 PRMT R10, R5, 0x654, R10 ;  /* 0x00000654050a0816 */ /* 0x000fc8000000000a */
[----:B------:R0:W-:Y:S01]  /*13a0*/  @P0 SYNCS.ARRIVE.TRANS64.RED.A1T0 RZ, [R10+URZ], RZ ;  /* 0x000000ff0aff09a7 */ /* 0x0001e2000810043f */
[----:B------:R-:W-:-:S13]  /*13b0*/  ISETP.GT.U32.AND P0, PT, R3, 0x1, PT ;  /* 0x000000010300780c */ /* 0x000fda0003f04070 */
[----:B0-----:R-:W-:Y:S05]  /*13c0*/  @P0 BRA `(.L_x_22) ;  /* 0x0000000000040947 */ /* 0x001fea0003800000 */
[----:B------:R-:W-:Y:S01]  /*13d0*/  BPT.TRAP 0x1 ;  /* 0x000000040000795c */ /* 0x000fe20000300000 */
.L_x_22:
[----:B------:R-:W-:Y:S01]  /*13e0*/  VIADD R9, R9, 0xffffffff ;  /* 0xffffffff09097836 */ /* 0x000fe20000000000 */
[----:B------:R-:W-:Y:S01]  /*13f0*/  UIADD3 UR4, UR4, 0x1, URZ ;  /* 0x0000000104047890 */ /* 0x000fe2000fffe03f */
[----:B------:R-:W-:-:S03]  /*1400*/  VIADD R8, R8, 0x1 ;  /* 0x0000000108087836 */ /* 0x000fc60000000000 */
[----:B------:R-:W-:Y:S01]  /*1410*/  ISETP.GT.AND P1, PT, R9, 0x1, PT ;  /* 0x000000010900780c */ /* 0x000fe20003f24270 */
[----:B------:R-:W-:Y:S01]  /*1420*/  UISETP.NE.AND UP0, UPT, UR4, 0x1c, UPT ;  /* 0x0000001c0400788c */ /* 0x000fe2000bf05270 */
[----:B------:R-:W-:-:S03]  /*1430*/  ISETP.NE.AND P0, PT, R8, 0x1c, PT ;  /* 0x0000001c0800780c */ /* 0x000fc60003f05270 */
[----:B------:R-:W-:Y:S01]  /*1440*/  USEL UR8, URZ, 0x1, UP0 ;  /* 0x000000013f087887 */ /* 0x000fe20008000000 */
[----:B------:R-:W-:Y:S01]  /*1450*/  SEL R8, R8, RZ, P0 ;  /* 0x000000ff08087207 */ /* 0x000fe20000000000 */
[----:B------:R-:W-:Y:S02]  /*1460*/  USEL UR4, UR4, URZ, UP0 ;  /* 0x0000003f04047287 */ /* 0x000fe40008000000 */
[----:B------:R-:W-:Y:S02]  /*1470*/  UPLOP3.LUT UP0, UPT, UPT, UPT, UPT, 0x80, 0x0 ;  /* 0x000000000000789c */ /* 0x000fe40003f0f070 */
[----:B------:R-:W-:Y:S02]  /*1480*/  LOP3.LUT R12, R12, UR8, RZ, 0x3c, !PT ;  /* 0x000000080c0c7c12 */ /* 0x000fe4000f8e3cff */
[----:B------:R-:W-:Y:S07]  /*1490*/  @P1 BRA `(.L_x_23) ;  /* 0xfffffffc00501947 */ /* 0x000fee000383ffff */
.L_x_18:
[----:B------:R-:W-:Y:S01]  /*14a0*/  ISETP.GE.AND P0, PT, R6, 0x1, PT ;  /* 0x000000010600780c */ /* 0x000fe20003f06270 */
[----:B------:R-:W-:-:S12]  /*14b0*/  WARPGROUP.DEPBAR.LE gsb0, 0x0 ;  /* 0x00008000000079c5 */ /* 0x000fd80000010000 */
[----:B------:R-:W-:Y:S05]  /*14c0*/  @!P0 BRA `(.L_x_24) ;  /* 0x0000000000548947 */ /* 0x000fea0003800000 */
[----:B------:R-:W-:-:S04]  /*14d0*/  LOP3.LUT R6, R3, 0x1, RZ, 0xfc, !PT ;  /* 0x0000000103067812 */ /* 0x000fc800078efcff */
[----:B------:R-:W-:-:S13]  /*14e0*/  ISETP.NE.AND P0, PT, R6, 0x3, PT ;  /* 0x000000030600780c */ /* 0x000fda0003f05270 */
[----:B------:R-:W-:Y:S05]  /*14f0*/  @!P0 BRA `(.L_x_25) ;  /* 0x0000000000048947 */ /* 0x000fea0003800000 */
[----:B------:R-:W-:Y:S01]  /*1500*/  BPT.TRAP 0x1 ;  /* 0x000000040000795c */ /* 0x000fe20000300000 */
.L_x_25:
[----:B------:R-:W-:Y:S01]  /*1510*/  ISETP.NE.AND P0, PT, R4, RZ, PT ;  /* 0x000000ff0400720c */ /* 0x000fe20003f05270 */
[----:B------:R-:W-:Y:S01]  /*1520*/  BSSY B0, `(.L_x_26) ;  /* 0x000000d000007945 */ /* 0x000fe20003800000 */
[----:B------:R-:W-:-:S11]  /*1530*/  ISETP.GT.U32.AND P1, PT, R3, 0x1, PT ;  /* 0x000000010300780c */ /* 0x000fd60003f24070 */
[----:B------:R-:W-:Y:S05]  /*1540*/  @!P0 BRA `(.L_x_27) ;  /* 0x0000000000288947 */ /* 0x000fea0003800000 */
[----:B------:R-:W4:Y:S01]  /*1550*/  S2R R4, SR_CgaCtaId ;  /* 0x0000000000047919 */ /* 0x000f220000008800 */
[----:B------:R-:W-:Y:S02]  /*1560*/  SHF.R.U32.HI R8, RZ, 0x2, R7 ;  /* 0x00000002ff087819 */ /* 0x000fe40000011607 */
[----:B------:R-:W-:-:S03]  /*1570*/  MOV R3, 0x400 ;  /* 0x0000040000037802 */ /* 0x000fc60000000f00 */
[----:B------:R-:W-:-:S04]  /*1580*/  IMAD.WIDE.U32 R8, R8, 0x24924925, RZ ;  /* 0x2492492508087825 */ /* 0x000fc800078e00ff */
[----:B------:R-:W-:Y:S01]  /*1590*/  IMAD R8, R9, -0x1c, R7 ;  /* 0xffffffe409087824 */ /* 0x000fe200078e0207 */
[----:B----4-:R-:W-:-:S05]  /*15a0*/  LEA R3, R4, R3, 0x18 ;  /* 0x0000000304037211 */ /* 0x010fca00078ec0ff */
[----:B------:R-:W-:-:S04]  /*15b0*/  IMAD R8, R8, 0x8, R3 ;  /* 0x0000000808087824 */ /* 0x000fc800078e0203 */
[----:B------:R-:W-:-:S05]  /*15c0*/  VIADD R8, R8, 0x380e0 ;  /* 0x000380e008087836 */ /* 0x000fca0000000000 */
[----:B------:R-:W-:-:S04]  /*15d0*/  PRMT R8, R5, 0x654, R8 ;  /* 0x0000065405087816 */ /* 0x000fc80000000008 */
[----:B------:R4:W-:Y:S03]  /*15e0*/  SYNCS.ARRIVE.TRANS64.RED.A1T0 RZ, [R8+URZ], RZ ;  /* 0x000000ff08ff79a7 */ /* 0x0009e6000810043f */
.L_x_27:
[----:B------:R-:W-:Y:S05]  /*15f0*/  BSYNC B0 ;  /* 0x0000000000007941 */ /* 0x000fea0003800000 */
.L_x_26:
[----:B------:R-:W-:Y:S05]  /*1600*/  @P1 BRA `(.L_x_24) ;  /* 0x0000000000041947 */ /* 0x000fea0003800000 */
[----:B------:R-:W-:Y:S01]  /*1610*/  BPT.TRAP 0x1 ;  /* 0x000000040000795c */ /* 0x000fe20000300000 */
.L_x_24:
[----:B------:R-:W0:Y:S01]  /*1620*/  S2R R3, SR_TID.X ;  /* 0x0000000000037919 */ /* 0x000e220000002100 */
[----:B------:R-:W-:Y:S01]  /*1630*/  ULDC.64 UR4, c[0x0][0x280] ;  /* 0x0000a00000047ab9 */ /* 0x000fe20000000a00 */
[----:B------:R-:W1:Y:S01]  /*1640*/  S2R R9, SR_CTAID.Y ;  /* 0x0000000000097919 */ /* 0x000e620000002600 */
[----:B------:R-:W2:Y:S01]  /*1650*/  S2R R11, SR_CTAID.X ;  /* 0x00000000000b7919 */ /* 0x000ea20000002500 */
[----:B0-----:R-:W-:-:S04]  /*1660*/  SHF.R.S32.HI R4, RZ, 0x1f, R3 ;  /* 0x0000001fff047819 */ /* 0x001fc80000011403 */
[----:B------:R-:W-:Y:S01]  /*1670*/  LEA.HI R4, R4, R3, RZ, 0x7 ;  /* 0x0000000304047211 */ /* 0x000fe200078f38ff */
[----:B-1----:R-:W-:-:S03]  /*1680*/  IMAD.SHL.U32 R9, R9, 0x40, RZ ;  /* 0x0000004009097824 */ /* 0x002fc600078e00ff */
[----:B------:R-:W-:Y:S02]  /*1690*/  LOP3.LUT R4, R4, 0xffffff80, RZ, 0xc0, !PT ;  /* 0xffffff8004047812 */ /* 0x000fe400078ec0ff */
[----:B------:R-:W-:-:S03]  /*16a0*/  ISETP.GE.AND P0, PT, R9, UR5, PT ;  /* 0x0000000509007c0c */ /* 0x000fc6000bf06270 */
[----:B------:R-:W-:Y:S02]  /*16b0*/  IMAD.IADD R12, R3, 0x1, -R4 ;  /* 0x00000001030c7824 */ /* 0x000fe400078e0a04 */
[----:B--2---:R-:W-:-:S03]  /*16c0*/  IMAD.SHL.U32 R3, R11, 0x40, RZ ;  /* 0x000000400b037824 */ /* 0x004fc600078e00ff */
[----:B------:R-:W-:Y:S02]  /*16d0*/  SHF.R.S32.HI R15, RZ, 0x1f, R12 ;  /* 0x0000001fff0f7819 */ /* 0x000fe4000001140c */
[----:B------:R-:W-:Y:S02]  /*16e0*/  ISETP.GE.OR P0, PT, R3, UR4, P0 ;  /* 0x0000000403007c0c */ /* 0x000fe40008706670 */
[----:B------:R-:W-:-:S04]  /*16f0*/  LEA.HI R4, R15, R12, RZ, 0x2 ;  /* 0x0000000c0f047211 */ /* 0x000fc800078f10ff */
[--C-:B----4-:R-:W-:Y:S02]  /*1700*/  SHF.R.S32.HI R8, RZ, 0x2, R4.reuse ;  /* 0x00000002ff087819 */ /* 0x110fe40000011404 */
[----:B------:R-:W-:-:S04]  /*1710*/  SHF.R.S32.HI R5, RZ, 0x1f, R4 ;  /* 0x0000001fff057819 */ /* 0x000fc80000011404 */
[----:B------:R-:W-:-:S04]  /*1720*/  LEA.HI R5, R5, R8, RZ, 0x3 ;  /* 0x0000000805057211 */ /* 0x000fc800078f18ff */
[----:B------:R-:W-:Y:S01]  /*1730*/  LOP3.LUT R13, R5, 0xfffffff8, RZ, 0xc0, !PT ;  /* 0xfffffff8050d7812 */ /* 0x000fe200078ec0ff */
[----:B------:R-:W-:Y:S06]  /*1740*/  @P0 EXIT ;  /* 0x000000000000094d */ /* 0x000fec0003800000 */
[----:B------:R-:W0:Y:S01]  /*1750*/  LDC.64 R6, c[0x0][0x658] ;  /* 0x00019600ff067b82 */ /* 0x000e220000000a00 */
[----:B------:R-:W-:Y:S01]  /*1760*/  LOP3.LUT R5, R4, 0x7ffffffc, RZ, 0xc0, !PT ;  /* 0x7ffffffc04057812 */ /* 0x000fe200078ec0ff */
[----:B------:R-:W-:Y:S01]  /*1770*/  IMAD.IADD R4, R8, 0x1, -R13 ;  /* 0x0000000108047824 */ /* 0x000fe200078e0a0d */
[----:B------:R-:W-:Y:S02]  /*1780*/  LEA.HI R10, R15, R12, RZ, 0x5 ;  /* 0x0000000c0f0a7211 */ /* 0x000fe400078f28ff */
[----:B---3-5:R-:W-:Y:S01]  /*1790*/  FSETP.NEU.AND P1, PT, R2, RZ, PT ;  /* 0x000000ff0200720b */ /* 0x028fe20003f2d000 */
[----:B------:R-:W-:Y:S01]  /*17a0*/  IMAD.IADD R8, R12, 0x1, -R5 ;  /* 0x000000010c087824 */ /* 0x000fe200078e0a05 */
[----:B------:R-:W-:Y:S02]  /*17b0*/  SHF.R.S32.HI R5, RZ, 0x1f, R4 ;  /* 0x0000001fff057819 */ /* 0x000fe40000011404 */
[----:B------:R-:W-:Y:S01]  /*17c0*/  SHF.R.S32.HI R13, RZ, 0x5, R10 ;  /* 0x00000005ff0d7819 */ /* 0x000fe2000001140a */
[----:B------:R-:W-:-:S02]  /*17d0*/  IMAD.SHL.U32 R12, R8, 0x2, RZ ;  /* 0x00000002080c7824 */ /* 0x000fc400078e00ff */
[----:B------:R-:W-:-:S03]  /*17e0*/  IMAD.WIDE R10, R11, 0x40, R4 ;  /* 0x000000400b0a7825 */ /* 0x000fc600078e0204 */
[----:B------:R-:W-:Y:S01]  /*17f0*/  SHF.R.S32.HI R14, RZ, 0x1f, R12 ;  /* 0x0000001fff0e7819 */ /* 0x000fe2000001140c */
[----:B------:R-:W-:Y:S01]  /*1800*/  IMAD R5, R13, -0x10, -R3 ;  /* 0xfffffff00d057824 */ /* 0x000fe200078e0a03 */
[----:B------:R-:W-:Y:S01]  /*1810*/  IADD3 R8, P0, R9, R12, RZ ;  /* 0x0000000c09087210 */ /* 0x000fe20007f1e0ff */
[----:B------:R-:W-:Y:S01]  /*1820*/  IMAD.WIDE R10, R13, 0x10, R10 ;  /* 0x000000100d0a7825 */ /* 0x000fe200078e020a */
[----:B------:R-:W-:Y:S02]  /*1830*/  IADD3 R3, -R12, UR5, -R9 ;  /* 0x000000050c037c10 */ /* 0x000fe4000fffe909 */
[----:B------:R-:W-:Y:S02]  /*1840*/  LEA.HI.X.SX32 R9, R9, R14, 0x1, P0 ;  /* 0x0000000e09097211 */ /* 0x000fe400000f0eff */
[----:B------:R-:W-:Y:S01]  /*1850*/  IADD3 R4, R5, UR4, -R4 ;  /* 0x0000000405047c10 */ /* 0x000fe2000fffe804 */
[-C--:B0-----:R-:W-:Y:S01]  /*1860*/  IMAD R5, R11, R6.reuse, RZ ;  /* 0x000000060b057224 */ /* 0x081fe200078e02ff */
[----:B------:R-:W-:Y:S01]  /*1870*/  ISETP.GT.AND P0, PT, R3, RZ, PT ;  /* 0x000000ff0300720c */ /* 0x000fe20003f04270 */
[----:B------:R-:W-:Y:S01]  /*1880*/  IMAD.WIDE.U32 R12, R10, R6, R8 ;  /* 0x000000060a0c7225 */ /* 0x000fe200078e0008 */
[----:B------:R-:W-:-:S02]  /*1890*/  SHF.L.U64.HI R16, R6, 0x3, R7 ;  /* 0x0000000306107819 */ /* 0x000fc40000010207 */
[----:B------:R-:W-:Y:S01]  /*18a0*/  ISETP.GT.AND P2, PT, R4, RZ, P0 ;  /* 0x000000ff0400720c */ /* 0x000fe20000744270 */
[----:B------:R-:W-:Y:S02]  /*18b0*/  IMAD R5, R10, R7, R5 ;  /* 0x000000070a057224 */ /* 0x000fe400078e0205 */
[----:B------:R-:W-:Y:S02]  /*18c0*/  IMAD.SHL.U32 R17, R6, 0x8, RZ ;  /* 0x0000000806117824 */ /* 0x000fe400078e00ff */
[----:B------:R-:W-:Y:S01]  /*18d0*/  IMAD.IADD R19, R13, 0x1, R5 ;  /* 0x000000010d137824 */ /* 0x000fe200078e0205 */
[----:B------:R-:W-:Y:S07]  /*18e0*/  @!P1 BRA `(.L_x_28) ;  /* 0x00000018001c9947 */ /* 0x000fee0003800000 */
[----:B------:R-:W-:Y:S01]  /*18f0*/  ULDC.64 UR6, c[0x0][0x630] ;  /* 0x00018c0000067ab9 */ /* 0x000fe20000000a00 */
[----:B------:R-:W-:Y:S01]  /*1900*/  ULDC.64 UR8, c[0x0][0x628] ;  /* 0x00018a0000087ab9 */ /* 0x000fe20000000a00 */
[----:B------:R-:W-:Y:S01]  /*1910*/  IMAD R5, R11, UR6, RZ ;  /* 0x000000060b057c24 */ /* 0x000fe2000f8e02ff */
[----:B------:R-:W-:Y:S01]  /*1920*/  ULDC.64 UR4, c[0x0][0x650] ;  /* 0x0001940000047ab9 */ /* 0x000fe20000000a00 */
[----:B------:R-:W-:-:S04]  /*1930*/  IMAD.WIDE.U32 R14, R10, UR6, R8 ;  /* 0x000000060a0e7c25 */ /* 0x000fc8000f8e0008 */
[----:B------:R-:W-:Y:S01]  /*1940*/  IMAD R5, R10, UR7, R5 ;  /* 0x000000070a057c24 */ /* 0x000fe2000f8e0205 */
[----:B------:R-:W-:-:S03]  /*1950*/  LEA R6, P1, R14, UR8, 0x1 ;  /* 0x000000080e067c11 */ /* 0x000fc6000f8208ff */
[----:B------:R-:W-:-:S05]  /*1960*/  IMAD.IADD R7, R15, 0x1, R5 ;  /* 0x000000010f077824 */ /* 0x000fca00078e0205 */
[----:B------:R-:W-:-:S05]  /*1970*/  LEA.HI.X R7, R14, UR9, R7, 0x1, P1 ;  /* 0x000000090e077c11 */ /* 0x000fca00088f0c07 */
[----:B------:R-:W2:Y:S01]  /*1980*/  @P2 LDG.E.LTC128B.U16 R13, desc[UR12][R6.64] ;  /* 0x0000000c060d2981 */ /* 0x000ea2000c1e1520 */
[----:B------:R-:W-:Y:S01]  /*1990*/  LEA R14, P4, R12, UR4, 0x1 ;  /* 0x000000040c0e7c11 */ /* 0x000fe2000f8808ff */
[----:B------:R-:W-:Y:S01]  /*19a0*/  BSSY B0, `(.L_x_29) ;  /* 0x000000d000007945 */ /* 0x000fe20003800000 */
[----:B------:R-:W-:-:S04]  /*19b0*/  ISETP.GT.AND P1, PT, R3, 0x1, PT ;  /* 0x000000010300780c */ /* 0x000fc80003f24270 */
[----:B------:R-:W-:Y:S01]  /*19c0*/  ISETP.GT.AND P3, PT, R4, RZ, P1 ;  /* 0x000000ff0400720c */ /* 0x000fe20000f64270 */
[----:B--2---:R-:W-:-:S05]  /*19d0*/  HADD2.F32 R15, -RZ, R13.H0_H0 ;  /* 0x2000000dff0f7230 */ /* 0x004fca0000004100 */
[----:B------:R-:W-:-:S04]  /*19e0*/  FMUL R15, R15, R2 ;  /* 0x000000020f0f7220 */ /* 0x000fc80000400000 */
[----:B------:R-:W-:-:S05]  /*19f0*/  FFMA R15, R24, R0, R15 ;  /* 0x00000000180f7223 */ /* 0x000fca000000000f */
[----:B------:R-:W-:Y:S02]  /*1a00*/  F2FP.F16.F32.PACK_AB R18, RZ, R15 ;  /* 0x0000000fff12723e */ /* 0x000fe400000000ff */
[----:B------:R-:W-:Y:S02]  /*1a10*/  LEA.HI.X R15, R12, UR5, R19, 0x1, P4 ;  /* 0x000000050c0f7c11 */ /* 0x000fe4000a0f0c13 */
[----:B------:R-:W-:Y:S02]  /*1a20*/  PRMT R12, R18, 0x7610, R12 ;  /* 0x00007610120c7816 */ /* 0x000fe4000000000c */
[----:B------:R-:W-:-:S03]  /*1a30*/  PRMT R18, R13, 0x7610, R18 ;  /* 0x000076100d127816 */ /* 0x000fc60000000012 */
[----:B------:R0:W-:Y:S01]  /*1a40*/  @P2 STG.E.U16 desc[UR12][R14.64], R12 ;  /* 0x0000000c0e002986 */ /* 0x0001e2000c10150c */
[----:B------:R-:W-:Y:S05]  /*1a50*/  @!P3 BRA `(.L_x_30) ;  /* 0x000000000004b947 */ /* 0x000fea0003800000 */
[----:B------:R1:W5:Y:S02]  /*1a60*/  LDG.E.LTC128B.U16 R18, desc[UR12][R6.64+0x2] ;  /* 0x0000020c06127981 */ /* 0x000364000c1e1520 */
.L_x_30:
[----:B------:R-:W-:Y:S05]  /*1a70*/  BSYNC B0 ;  /* 0x0000000000007941 */ /* 0x000fea0003800000 */
.L_x_29:
[----:B------:R-:W-:Y:S01]  /*1a80*/  USHF.L.U32 UR5, UR6, 0x3, URZ ;  /* 0x0000000306057899 */ /* 0x000fe2000800063f */
[----:B-----5:R-:W-:Y:S01]  /*1a90*/  HADD2.F32 R11, -RZ, R18.H0_H0 ;  /* 0x20000012ff0b7230 */ /* 0x020fe20000004100 */
[----:B------:R-:W-:Y:S01]  /*1aa0*/  USHF.L.U64.HI UR4, UR6, 0x3, UR7 ;  /* 0x0000000306047899 */ /* 0x000fe20008010207 */
[----:B------:R-:W-:-:S03]  /*1ab0*/  ISETP.GT.AND P0, PT, R4, 0x8, P0 ;  /* 0x000000080400780c */ /* 0x000fc60000704270 */
[----:B0-----:R-:W-:Y:S02]  /*1ac0*/  IMAD.U32 R12, RZ, RZ, UR5 ;  /* 0x00000005ff0c7e24 */ /* 0x001fe4000f8e00ff */
[----:B------:R-:W-:Y:S01]  /*1ad0*/  FMUL R20, R11, R2 ;  /* 0x000000020b147220 */ /* 0x000fe20000400000 */
[----:B------:R-:W-:-:S03]  /*1ae0*/  IMAD.U32 R13, RZ, RZ, UR4 ;  /* 0x00000004ff0d7e24 */ /* 0x000fc6000f8e00ff */
[----:B------:R-:W-:Y:S01]  /*1af0*/  FFMA R20, R25, R0, R20 ;  /* 0x0000000019147223 */ /* 0x000fe20000000014 */
[----:B------:R-:W-:-:S04]  /*1b00*/  IMAD.WIDE.U32 R12, R10, UR6, R12 ;  /* 0x000000060a0c7c25 */ /* 0x000fc8000f8e000c */
[----:B------:R-:W-:Y:S02]  /*1b10*/  F2FP.F16.F32.PACK_AB R20, RZ, R20 ;  /* 0x00000014ff14723e */ /* 0x000fe400000000ff */
[----:B------:R-:W-:Y:S01]  /*1b20*/  IADD3 R10, P2, R8, R12, RZ ;  /* 0x0000000c080a7210 */ /* 0x000fe20007f5e0ff */
[----:B------:R-:W-:-:S03]  /*1b30*/  @P3 IMAD.MOV.U32 R12, RZ, RZ, R14 ;  /* 0x000000ffff0c3224 */ /* 0x000fc600078e000e */
[----:B------:R-:W-:Y:S01]  /*1b40*/  IADD3.X R5, R9, R5, R13, P2, !PT ;  /* 0x0000000509057210 */ /* 0x000fe200017fe40d */
[----:B------:R-:W-:Y:S01]  /*1b50*/  @P3 IMAD.MOV.U32 R13, RZ, RZ, R15 ;  /* 0x000000ffff0d3224 */ /* 0x000fe200078e000f */
[----:B------:R-:W-:-:S04]  /*1b60*/  LEA R8, P2, R10, UR8, 0x1 ;  /* 0x000000080a087c11 */ /* 0x000fc8000f8408ff */
[----:B------:R-:W-:Y:S01]  /*1b70*/  LEA.HI.X R9, R10, UR9, R5, 0x1, P2 ;  /* 0x000000090a097c11 */ /* 0x000fe200090f0c05 */
[----:B------:R0:W-:Y:S04]  /*1b80*/  @P3 STG.E.U16 desc[UR12][R12.64+0x2], R20 ;  /* 0x000002140c003986 */ /* 0x0001e8000c10150c */
[----:B------:R-:W2:Y:S01]  /*1b90*/  @P0 LDG.E.LTC128B.U16 R18, desc[UR12][R8.64] ;  /* 0x0000000c08120981 */ /* 0x000ea2000c1e1520 */
[C---:B------:R-:W-:Y:S01]  /*1ba0*/  SHF.L.U64.HI R11, R17.reuse, 0x1, R16 ;  /* 0x00000001110b7819 */ /* 0x040fe20000010210 */
[----:B------:R-:W-:Y:S01]  /*1bb0*/  BSSY B0, `(.L_x_31) ;  /* 0x000000b000007945 */ /* 0x000fe20003800000 */
[----:B------:R-:W-:Y:S02]  /*1bc0*/  LEA R10, P2, R17, R14, 0x1 ;  /* 0x0000000e110a7211 */ /* 0x000fe400078408ff */
[----:B------:R-:W-:-:S03]  /*1bd0*/  ISETP.GT.AND P1, PT, R4, 0x8, P1 ;  /* 0x000000080400780c */ /* 0x000fc60000f24270 */
[----:B------:R-:W-:Y:S02]  /*1be0*/  IMAD.X R11, R11, 0x1, R15, P2 ;  /* 0x000000010b0b7824 */ /* 0x000fe400010e060f */
[----:B--2---:R-:W-:-:S05]  /*1bf0*/  HADD2.F32 R5, -RZ, R18.H0_H0 ;  /* 0x20000012ff057230 */ /* 0x004fca0000004100 */
[----:B------:R-:W-:-:S04]  /*1c00*/  FMUL R5, R5, R2 ;  /* 0x0000000205057220 */ /* 0x000fc80000400000 */
[----:B------:R-:W-:-:S05]  /*1c10*/  FFMA R5, R26, R0, R5 ;  /* 0x000000001a057223 */ /* 0x000fca0000000005 */
[----:B------:R-:W-:-:S05]  /*1c20*/  F2FP.F16.F32.PACK_AB R5, RZ, R5 ;  /* 0x00000005ff05723e */ /* 0x000fca00000000ff */
[----:B------:R0:W-:Y:S01]  /*1c30*/  @P0 STG.E.U16 desc[UR12][R10.64], R5 ;  /* 0x000000050a000986 */ /* 0x0001e2000c10150c */
[----:B------:R-:W-:Y:S05]  /*1c40*/  @!P1 BRA `(.L_x_32) ;  /* 0x0000000000049947 */ /* 0x000fea0003800000 */
[----:B------:R2:W5:Y:S02]  /*1c50*/  LDG.E.LTC128B.U16 R18, desc[UR12][R8.64+0x2] ;  /* 0x0000020c08127981 */ /* 0x000564000c1e1520 */
.L_x_32:
[----:B------:R-:W-:Y:S05]  /*1c60*/  BSYNC B0 ;  /* 0x0000000000007941 */ /* 0x000fea0003800000 */
.L_x_31:
[----:B0----5:R-:W-:Y:S01]  /*1c70*/  HADD2.F32 R5, -RZ, R18.H0_H0 ;  /* 0x20000012ff057230 */ /* 0x021fe20000004100 */
[----:B------:R-:W-:Y:S01]  /*1c80*/  ISETP.GT.AND P0, PT, R3, 0x8, PT ;  /* 0x000000080300780c */ /* 0x000fe20003f04270 */
[----:B------:R-:W-:Y:S03]  /*1c90*/  BSSY B0, `(.L_x_33) ;  /* 0x0000008000007945 */ /* 0x000fe60003800000 */
[----:B------:R-:W-:Y:S01]  /*1ca0*/  FMUL R12, R5, R2 ;  /* 0x00000002050c7220 */ /* 0x000fe20000400000 */
[----:B------:R-:W-:-:S03]  /*1cb0*/  ISETP.GT.AND P2, PT, R4, RZ, P0 ;  /* 0x000000ff0400720c */ /* 0x000fc60000744270 */
[----:B------:R-:W-:-:S05]  /*1cc0*/  FFMA R12, R27, R0, R12 ;  /* 0x000000001b0c7223 */ /* 0x000fca000000000c */
[----:B------:R-:W-:-:S05]  /*1cd0*/  F2FP.F16.F32.PACK_AB R12, RZ, R12 ;  /* 0x0000000cff0c723e */ /* 0x000fca00000000ff */
[----:B------:R0:W-:Y:S01]  /*1ce0*/  @P1 STG.E.U16 desc[UR12][R10.64+0x2], R12 ;  /* 0x0000020c0a001986 */ /* 0x0001e2000c10150c */
[----:B------:R-:W-:Y:S05]  /*1cf0*/  @!P2 BRA `(.L_x_34) ;  /* 0x000000000004a947 */ /* 0x000fea0003800000 */
[----:B------:R3:W5:Y:S02]  /*1d00*/  LDG.E.LTC128B.U16 R18, desc[UR12][R6.64+0x10] ;  /* 0x0000100c06127981 */ /* 0x000764000c1e1520 */
.L_x_34:
[----:B------:R-:W-:Y:S05]  /*1d10*/  BSYNC B0 ;  /* 0x0000000000007941 */ /* 0x000fea0003800000 */
.L_x_33:
[----:B-----5:R-:W-:Y:S01]  /*1d20*/  HADD2.F32 R5, -RZ, R18.H0_H0 ;  /* 0x20000012ff057230 */ /* 0x020fe20000004100 */
[----:B------:R-:W-:Y:S01]  /*1d30*/  ISETP.GT.AND P1, PT, R3, 0x9, PT ;  /* 0x000000090300780c */ /* 0x000fe20003f24270 */
[----:B0-----:R-:W-:Y:S01]  /*1d40*/  @P2 IMAD.MOV.U32 R12, RZ, RZ, R14 ;  /* 0x000000ffff0c2224 */ /* 0x001fe200078e000e */
[----:B------:R-:W-:Y:S01]  /*1d50*/  BSSY B0, `(.L_x_35) ;  /* 0x0000009000007945 */ /* 0x000fe20003800000 */
[----:B------:R-:W-:Y:S02]  /*1d60*/  @P2 IMAD.MOV.U32 R13, RZ, RZ, R15 ;  /* 0x000000ffff0d2224 */ /* 0x000fe400078e000f */
[----:B------:R-:W-:Y:S01]  /*1d70*/  FMUL R5, R5, R2 ;  /* 0x0000000205057220 */ /* 0x000fe20000400000 */
[----:B------:R-:W-:-:S03]  /*1d80*/  ISETP.GT.AND P3, PT, R4, RZ, P1 ;  /* 0x000000ff0400720c */ /* 0x000fc60000f64270 */
[----:B------:R-:W-:-:S05]  /*1d90*/  FFMA R5, R28, R0, R5 ;  /* 0x000000001c057223 */ /* 0x000fca0000000005 */
[----:B------:R-:W-:-:S05]  /*1da0*/  F2FP.F16.F32.PACK_AB R5, RZ, R5 ;  /* 0x00000005ff05723e */ /* 0x000fca00000000ff */
[----:B------:R0:W-:Y:S01]  /*1db0*/  @P2 STG.E.U16 desc[UR12][R12.64+0x10], R5 ;  /* 0x000010050c002986 */ /* 0x0001e2000c10150c */
[----:B------:R-:W-:Y:S05]  /*1dc0*/  @!P3 BRA `(.L_x_36) ;  /* 0x000000000004b947 */ /* 0x000fea0003800000 */
[----:B------:R4:W5:Y:S02]  /*1dd0*/  LDG.E.LTC128B.U16 R18, desc[UR12][R6.64+0x12] ;  /* 0x0000120c06127981 */ /* 0x000964000c1e1520 */
.L_x_36:
[----:B------:R-:W-:Y:S05]  /*1de0*/  BSYNC B0 ;  /* 0x0000000000007941 */ /* 0x000fea0003800000 */
.L_x_35:
[----:B0----5:R-:W-:Y:S01]  /*1df0*/  HADD2.F32 R5, -RZ, R18.H0_H0 ;  /* 0x20000012ff057230 */ /* 0x021fe20000004100 */
[----:B------:R-:W-:Y:S01]  /*1e00*/  ISETP.GT.AND P0, PT, R4, 0x8, P0 ;  /* 0x000000080400780c */ /* 0x000fe20000704270 */
[----:B------:R-:W-:Y:S01]  /*1e10*/  @P3 IMAD.MOV.U32 R13, RZ, RZ, R15 ;  /* 0x000000ffff0d3224 */ /* 0x000fe200078e000f */
[----:B------:R-:W-:Y:S02]  /*1e20*/  BSSY B0, `(.L_x_37) ;  /* 0x0000009000007945 */ /* 0x000fe40003800000 */
[----:B------:R-:W-:-:S04]  /*1e30*/  FMUL R12, R5, R2 ;  /* 0x00000002050c7220 */ /* 0x000fc80000400000 */
[----:B------:R-:W-:-:S05]  /*1e40*/  FFMA R12, R29, R0, R12 ;  /* 0x000000001d0c7223 */ /* 0x000fca000000000c */
[----:B------:R-:W-:-:S04]  /*1e50*/  F2FP.F16.F32.PACK_AB R12, RZ, R12 ;  /* 0x0000000cff0c723e */ /* 0x000fc800000000ff */
[----:B------:R-:W-:Y:S01]  /*1e60*/  PRMT R5, R12, 0x7610, R5 ;  /* 0x000076100c057816 */ /* 0x000fe20000000005 */
[----:B------:R-:W-:-:S05]  /*1e70*/  @P3 IMAD.MOV.U32 R12, RZ, RZ, R14 ;  /* 0x000000ffff0c3224 */ /* 0x000fca00078e000e */
[----:B------:R0:W-:Y:S01]  /*1e80*/  @P3 STG.E.U16 desc[UR12][R12.64+0x12], R5 ;  /* 0x000012050c003986 */ /* 0x0001e2000c10150c */
[----:B------:R-:W-:Y:S05]  /*1e90*/  @!P0 BRA `(.L_x_38) ;  /* 0x0000000000048947 */ /* 0x000fea0003800000 */
[----:B------:R0:W5:Y:S02]  /*1ea0*/  LDG.E.LTC128B.U16 R18, desc[UR12][R8.64+0x10] ;  /* 0x0000100c08127981 */ /* 0x000164000c1e1520 */
.L_x_38:
[----:B------:R-:W-:Y:S05]  /*1eb0*/  BSYNC B0 ;  /* 0x0000000000007941 */ /* 0x000fea0003800000 */
.L_x_37:
[----:B0----5:R-:W-:Y:S01]  /*1ec0*/  HADD2.F32 R5, -RZ, R18.H0_H0 ;  /* 0x20000012ff057230 */ /* 0x021fe20000004100 */
[----:B------:R-:W-:Y:S01]  /*1ed0*/  ISETP.GT.AND P1, PT, R4, 0x8, P1 ;  /* 0x000000080400780c */ /* 0x000fe20000f24270 */
[----:B------:R-:W-:Y:S03]  /*1ee0*/  BSSY B0, `(.L_x_39) ;  /* 0x0000007000007945 */ /* 0x000fe60003800000 */
[----:B------:R-:W-:-:S04]  /*1ef0*/  FMUL R5, R5, R2 ;  /* 0x0000000205057220 */ /* 0x000fc80000400000 */
[----:B------:R-:W-:-:S05]  /*1f00*/  FFMA R5, R30, R0, R5 ;  /* 0x000000001e057223 */ /* 0x000fca0000000005 */
[----:B------:R-:W-:-:S05]  /*1f10*/  F2FP.F16.F32.PACK_AB R5, RZ, R5 ;  /* 0x00000005ff05723e */ /* 0x000fca00000000ff */
[----:B------:R0:W-:Y:S01]  /*1f20*/  @P0 STG.E.U16 desc[UR12][R10.64+0x10], R5 ;  /* 0x000010050a000986 */ /* 0x0001e2000c10150c */
[----:B------:R-:W-:Y:S05]  /*1f30*/  @!P1 BRA `(.L_x_40) ;  /* 0x0000000000049947 */ /* 0x000fea0003800000 */
[----:B------:R0:W5:Y:S02]  /*1f40*/  LDG.E.LTC128B.U16 R18, desc[UR12][R8.64+0x12] ;  /* 0x0000120c08127981 */ /* 0x000164000c1e1520 */
.L_x_40:
[----:B------:R-:W-:Y:S05]  /*1f50*/  BSYNC B0 ;  /* 0x0000000000007941 */ /* 0x000fea0003800000 */
.L_x_39:
        /* <DEDUP_REMOVED lines=10> */
.L_x_42:
[----:B------:R-:W-:Y:S05]  /*2000*/  BSYNC B0 ;  /* 0x0000000000007941 */ /* 0x000fea0003800000 */
.L_x_41:
        /* <DEDUP_REMOVED lines=12> */
.L_x_44:
[----:B------:R-:W-:Y:S05]  /*20d0*/  BSYNC B0 ;  /* 0x0000000000007941 */ /* 0x000fea0003800000 */
.L_x_43:
        /* <DEDUP_REMOVED lines=12> */
.L_x_46:
[----:B------:R-:W-:Y:S05]  /*21a0*/  BSYNC B0 ;  /* 0x0000000000007941 */ /* 0x000fea0003800000 */
.L_x_45:
        /* <DEDUP_REMOVED lines=9> */
.L_x_48:
[----:B------:R-:W-:Y:S05]  /*2240*/  BSYNC B0 ;  /* 0x0000000000007941 */ /* 0x000fea0003800000 */
.L_x_47:
        /* <DEDUP_REMOVED lines=10> */
.L_x_50:
[----:B------:R-:W-:Y:S05]  /*22f0*/  BSYNC B0 ;  /* 0x0000000000007941 */ /* 0x000fea0003800000 */
.L_x_49:
        /* <DEDUP_REMOVED lines=12> */
.L_x_52:
[----:B------:R-:W-:Y:S05]  /*23c0*/  BSYNC B0 ;  /* 0x0000000000007941 */ /* 0x000fea0003800000 */
.L_x_51:
        /* <DEDUP_REMOVED lines=12> */
.L_x_54:
[----:B------:R-:W-:Y:S05]  /*2490*/  BSYNC B0 ;  /* 0x0000000000007941 */ /* 0x000fea0003800000 */
.L_x_53:
        /* <DEDUP_REMOVED lines=9> */
.L_x_56:
[----:B------:R-:W-:Y:S05]  /*2530*/  BSYNC B0 ;  /* 0x0000000000007941 */ /* 0x000fea0003800000 */
.L_x_55:
        /* <DEDUP_REMOVED lines=10> */
.L_x_58:
[----:B------:R-:W-:Y:S05]  /*25e0*/  BSYNC B0 ;  /* 0x0000000000007941 */ /* 0x000fea0003800000 */
.L_x_57:
        /* <DEDUP_REMOVED lines=12> */
.L_x_60:
[----:B------:R-:W-:Y:S05]  /*26b0*/  BSYNC B0 ;  /* 0x0000000000007941 */ /* 0x000fea0003800000 */
.L_x_59:
        /* <DEDUP_REMOVED lines=12> */
.L_x_62:
[----:B------:R-:W-:Y:S05]  /*2780*/  BSYNC B0 ;  /* 0x0000000000007941 */ /* 0x000fea0003800000 */
.L_x_61:
        /* <DEDUP_REMOVED lines=9> */
.L_x_64:
[----:B------:R-:W-:Y:S05]  /*2820*/  BSYNC B0 ;  /* 0x0000000000007941 */ /* 0x000fea0003800000 */
.L_x_63:
        /* <DEDUP_REMOVED lines=10> */
.L_x_66:
[----:B------:R-:W-:Y:S05]  /*28d0*/  BSYNC B0 ;  /* 0x0000000000007941 */ /* 0x000fea0003800000 */
.L_x_65:
        /* <DEDUP_REMOVED lines=12> */
.L_x_68:
[----:B------:R-:W-:Y:S05]  /*29a0*/  BSYNC B0 ;  /* 0x0000000000007941 */ /* 0x000fea0003800000 */
.L_x_67:
        /* <DEDUP_REMOVED lines=12> */
.L_x_70:
[----:B------:R-:W-:Y:S05]  /*2a70*/  BSYNC B0 ;  /* 0x0000000000007941 */ /* 0x000fea0003800000 */
.L_x_69:
        /* <DEDUP_REMOVED lines=9> */
.L_x_72:
[----:B------:R-:W-:Y:S05]  /*2b10*/  BSYNC B0 ;  /* 0x0000000000007941 */ /* 0x000fea0003800000 */
.L_x_71:
        /* <DEDUP_REMOVED lines=10> */
.L_x_74:
[----:B------:R-:W-:Y:S05]  /*2bc0*/  BSYNC B0 ;  /* 0x0000000000007941 */ /* 0x000fea0003800000 */
.L_x_73:
        /* <DEDUP_REMOVED lines=12> */
.L_x_76:
[----:B------:R-:W-:Y:S05]  /*2c90*/  BSYNC B0 ;  /* 0x0000000000007941 */ /* 0x000fea0003800000 */
.L_x_75:
        /* <DEDUP_REMOVED lines=12> */
.L_x_78:
[----:B------:R-:W-:Y:S05]  /*2d60*/  BSYNC B0 ;  /* 0x0000000000007941 */ /* 0x000fea0003800000 */
.L_x_77:
        /* <DEDUP_REMOVED lines=9> */
.L_x_80:
[----:B------:R-:W-:Y:S05]  /*2e00*/  BSYNC B0 ;  /* 0x0000000000007941 */ /* 0x000fea0003800000 */
.L_x_79:
        /* <DEDUP_REMOVED lines=10> */
.L_x_82:
[----:B------:R-:W-:Y:S05]  /*2eb0*/  BSYNC B0 ;  /* 0x0000000000007941 */ /* 0x000fea0003800000 */
.L_x_81:
        /* <DEDUP_REMOVED lines=12> */
.L_x_84:
[----:B------:R-:W-:Y:S05]  /*2f80*/  BSYNC B0 ;  /* 0x0000000000007941 */ /* 0x000fea0003800000 */
.L_x_83:
[----:B-----5:R-:W-:Y:S01]  /*2f90*/  HADD2.F32 R3, -RZ, R18.H0_H0 ;  /* 0x20000012ff037230 */ /* 0x020fe20000004100 */
[----:B------:R-:W-:Y:S01]  /*2fa0*/  ISETP.GT.AND P0, PT, R4, 0x8, P0 ;  /* 0x000000080400780c */ /* 0x000fe20000704270 */
[----:B------:R-:W-:Y:S03]  /*2fb0*/  BSSY B0, `(.L_x_85) ;  /* 0x0000007000007945 */ /* 0x000fe60003800000 */
[----:B01-34-:R-:W-:-:S04]  /*2fc0*/  FMUL R6, R3, R2 ;  /* 0x0000000203067220 */ /* 0x01bfc80000400000 */
[----:B------:R-:W-:-:S05]  /*2fd0*/  FFMA R6, R53, R0, R6 ;  /* 0x0000000035067223 */ /* 0x000fca0000000006 */
[----:B------:R-:W-:-:S05]  /*2fe0*/  F2FP.F16.F32.PACK_AB R6, RZ, R6 ;  /* 0x00000006ff06723e */ /* 0x000fca00000000ff */
[----:B------:R0:W-:Y:S01]  /*2ff0*/  @P3 STG.E.U16 desc[UR12][R14.64+0x72], R6 ;  /* 0x000072060e003986 */ /* 0x0001e2000c10150c */
[----:B------:R-:W-:Y:S05]  /*3000*/  @!P0 BRA `(.L_x_86) ;  /* 0x0000000000048947 */ /* 0x000fea0003800000 */
[----:B------:R1:W5:Y:S02]  /*3010*/  LDG.E.LTC128B.U16 R18, desc[UR12][R8.64+0x70] ;  /* 0x0000700c08127981 */ /* 0x000364000c1e1520 */
.L_x_86:
[----:B------:R-:W-:Y:S05]  /*3020*/  BSYNC B0 ;  /* 0x0000000000007941 */ /* 0x000fea0003800000 */
.L_x_85:
[----:B-----5:R-:W-:Y:S01]  /*3030*/  HADD2.F32 R3, -RZ, R18.H0_H0 ;  /* 0x20000012ff037230 */ /* 0x020fe20000004100 */
[----:B------:R-:W-:Y:S01]  /*3040*/  ISETP.GT.AND P1, PT, R4, 0x8, P1 ;  /* 0x000000080400780c */ /* 0x000fe20000f24270 */
[----:B------:R-:W-:Y:S01]  /*3050*/  @P0 IMAD.MOV.U32 R4, RZ, RZ, R10 ;  /* 0x000000ffff040224 */ /* 0x000fe200078e000a */
[----:B------:R-:W-:Y:S01]  /*3060*/  BSSY B0, `(.L_x_87) ;  /* 0x0000008000007945 */ /* 0x000fe20003800000 */
[----:B------:R-:W-:Y:S02]  /*3070*/  @P0 IMAD.MOV.U32 R5, RZ, RZ, R11 ;  /* 0x000000ffff050224 */ /* 0x000fe400078e000b */
[----:B------:R-:W-:-:S04]  /*3080*/  FMUL R3, R3, R2 ;  /* 0x0000000203037220 */ /* 0x000fc80000400000 */
[----:B------:R-:W-:-:S05]  /*3090*/  FFMA R3, R54, R0, R3 ;  /* 0x0000000036037223 */ /* 0x000fca0000000003 */
[----:B------:R-:W-:-:S05]  /*30a0*/  F2FP.F16.F32.PACK_AB R3, RZ, R3 ;  /* 0x00000003ff03723e */ /* 0x000fca00000000ff */
[----:B------:R3:W-:Y:S01]  /*30b0*/  @P0 STG.E.U16 desc[UR12][R4.64+0x70], R3 ;  /* 0x0000700304000986 */ /* 0x0007e2000c10150c */
[----:B------:R-:W-:Y:S05]  /*30c0*/  @!P1 BRA `(.L_x_88) ;  /* 0x0000000000049947 */ /* 0x000fea0003800000 */
[----:B------:R4:W5:Y:S02]  /*30d0*/  LDG.E.LTC128B.U16 R18, desc[UR12][R8.64+0x72] ;  /* 0x0000720c08127981 */ /* 0x000964000c1e1520 */
.L_x_88:
[----:B------:R-:W-:Y:S05]  /*30e0*/  BSYNC B0 ;  /* 0x0000000000007941 */ /* 0x000fea0003800000 */
.L_x_87:
[----:B---3-5:R-:W-:-:S05]  /*30f0*/  HADD2.F32 R3, -RZ, R18.H0_H0 ;  /* 0x20000012ff037230 */ /* 0x028fca0000004100 */
[----:B------:R-:W-:-:S04]  /*3100*/  FMUL R2, R3, R2 ;  /* 0x0000000203027220 */ /* 0x000fc80000400000 */
[----:B------:R-:W-:Y:S01]  /*3110*/  FFMA R2, R55, R0, R2 ;  /* 0x0000000037027223 */ /* 0x000fe20000000002 */
[----:B------:R-:W-:Y:S06]  /*3120*/  @!P1 EXIT ;  /* 0x000000000000994d */ /* 0x000fec0003800000 */
[----:B------:R-:W-:-:S05]  /*3130*/  F2FP.F16.F32.PACK_AB R2, RZ, R2 ;  /* 0x00000002ff02723e */ /* 0x000fca00000000ff */
[----:B------:R-:W-:Y:S01]  /*3140*/  STG.E.U16 desc[UR12][R10.64+0x72], R2 ;  /* 0x000072020a007986 */ /* 0x000fe2000c10150c */
[----:B------:R-:W-:Y:S05]  /*3150*/  EXIT ;  /* 0x000000000000794d */ /* 0x000fea0003800000 */
.L_x_28:
[----:B------:R-:W-:Y:S01]  /*3160*/  ISETP.GT.AND P3, PT, R3, 0x1, PT ;  /* 0x000000010300780c */ /* 0x000fe20003f64270 */
[----:B------:R-:W-:Y:S01]  /*3170*/  ULDC.64 UR4, c[0x0][0x650] ;  /* 0x0001940000047ab9 */ /* 0x000fe20000000a00 */
[-C--:B------:R-:W-:Y:S01]  /*3180*/  FMUL R24, R24, R0.reuse ;  /* 0x0000000018187220 */ /* 0x080fe20000400000 */
[-C--:B------:R-:W-:Y:S01]  /*3190*/  FMUL R25, R25, R0.reuse ;  /* 0x0000000019197220 */ /* 0x080fe20000400000 */
[----:B------:R-:W-:Y:S01]  /*31a0*/  ISETP.GT.AND P4, PT, R4, RZ, P3 ;  /* 0x000000ff0400720c */ /* 0x000fe20001f84270 */
[-C--:B------:R-:W-:Y:S01]  /*31b0*/  FMUL R26, R26, R0.reuse ;  /* 0x000000001a1a7220 */ /* 0x080fe20000400000 */
[----:B------:R-:W-:Y:S01]  /*31c0*/  LEA R6, P1, R12, UR4, 0x1 ;  /* 0x000000040c067c11 */ /* 0x000fe2000f8208ff */
[----:B------:R-:W-:Y:S01]  /*31d0*/  FMUL R27, R27, R0 ;  /* 0x000000001b1b7220 */ /* 0x000fe20000400000 */
[----:B------:R-:W-:Y:S01]  /*31e0*/  F2FP.F16.F32.PACK_AB R24, RZ, R24 ;  /* 0x00000018ff18723e */ /* 0x000fe200000000ff */
[-C--:B------:R-:W-:Y:S01]  /*31f0*/  FMUL R28, R28, R0.reuse ;  /* 0x000000001c1c7220 */ /* 0x080fe20000400000 */
[----:B------:R-:W-:Y:S01]  /*3200*/  LEA.HI.X R7, R12, UR5, R19, 0x1, P1 ;  /* 0x000000050c077c11 */ /* 0x000fe200088f0c13 */
[-C--:B------:R-:W-:Y:S01]  /*3210*/  FMUL R29, R29, R0.reuse ;  /* 0x000000001d1d7220 */ /* 0x080fe20000400000 */
[----:B------:R-:W-:Y:S01]  /*3220*/  F2FP.F16.F32.PACK_AB R25, RZ, R25 ;  /* 0x00000019ff19723e */ /* 0x000fe200000000ff */
[-C--:B------:R-:W-:Y:S01]  /*3230*/  FMUL R30, R30, R0.reuse ;  /* 0x000000001e1e7220 */ /* 0x080fe20000400000 */
[----:B------:R-:W-:Y:S01]  /*3240*/  SHF.L.U64.HI R5, R17, 0x1, R16 ;  /* 0x0000000111057819 */ /* 0x000fe20000010210 */
[----:B------:R-:W-:Y:S01]  /*3250*/  @P2 STG.E.U16 desc[UR12][R6.64], R24 ;  /* 0x0000001806002986 */ /* 0x000fe2000c10150c */
[----:B------:R-:W-:Y:S01]  /*3260*/  ISETP.GT.AND P2, PT, R4, 0x8, P0 ;  /* 0x000000080400780c */ /* 0x000fe20000744270 */
[----:B------:R-:W-:Y:S01]  /*3270*/  FMUL R31, R31, R0 ;  /* 0x000000001f1f7220 */ /* 0x000fe20000400000 */
[----:B------:R-:W-:Y:S01]  /*3280*/  ISETP.GT.AND P1, PT, R3, 0x8, PT ;  /* 0x000000080300780c */ /* 0x000fe20003f24270 */
[----:B------:R-:W-:Y:S01]  /*3290*/  @P4 STG.E.U16 desc[UR12][R6.64+0x2], R25 ;  /* 0x0000021906004986 */ /* 0x000fe2000c10150c */
[----:B------:R-:W-:Y:S01]  /*32a0*/  LEA R8, P4, R17, R6, 0x1 ;  /* 0x0000000611087211 */ /* 0x000fe200078808ff */
[-C--:B------:R-:W-:Y:S01]  /*32b0*/  FMUL R32, R32, R0.reuse ;  /* 0x0000000020207220 */ /* 0x080fe20000400000 */
[C---:B------:R-:W-:Y:S01]  /*32c0*/  ISETP.GT.AND P3, PT, R4.reuse, 0x8, P3 ;  /* 0x000000080400780c */ /* 0x040fe20001f64270 */
[-C--:B------:R-:W-:Y:S01]  /*32d0*/  FMUL R33, R33, R0.reuse ;  /* 0x0000000021217220 */ /* 0x080fe20000400000 */
[----:B------:R-:W-:Y:S01]  /*32e0*/  ISETP.GT.AND P0, PT, R3, 0x9, PT ;  /* 0x000000090300780c */ /* 0x000fe20003f04270 */
[----:B------:R-:W-:Y:S01]  /*32f0*/  IMAD.X R9, R5, 0x1, R7, P4 ;  /* 0x0000000105097824 */ /* 0x000fe200020e0607 */
[----:B------:R-:W-:Y:S01]  /*3300*/  ISETP.GT.AND P5, PT, R4, RZ, P1 ;  /* 0x000000ff0400720c */ /* 0x000fe20000fa4270 */
[-C--:B------:R-:W-:Y:S01]  /*3310*/  FMUL R34, R34, R0.reuse ;  /* 0x0000000022227220 */ /* 0x080fe20000400000 */
[----:B------:R-:W-:Y:S01]  /*3320*/  ISETP.GT.AND P4, PT, R4, RZ, P0 ;  /* 0x000000ff0400720c */ /* 0x000fe20000784270 */
[----:B------:R-:W-:Y:S01]  /*3330*/  FMUL R35, R35, R0 ;  /* 0x0000000023237220 */ /* 0x000fe20000400000 */
[----:B------:R-:W-:Y:S01]  /*3340*/  F2FP.F16.F32.PACK_AB R26, RZ, R26 ;  /* 0x0000001aff1a723e */ /* 0x000fe200000000ff */
[-C--:B------:R-:W-:Y:S01]  /*3350*/  FMUL R36, R36, R0.reuse ;  /* 0x0000000024247220 */ /* 0x080fe20000400000 */
[----:B------:R-:W-:Y:S01]  /*3360*/  F2FP.F16.F32.PACK_AB R27, RZ, R27 ;  /* 0x0000001bff1b723e */ /* 0x000fe200000000ff */
[----:B------:R-:W-:Y:S01]  /*3370*/  FMUL R37, R37, R0 ;  /* 0x0000000025257220 */ /* 0x000fe20000400000 */
[----:B------:R-:W-:Y:S01]  /*3380*/  F2FP.F16.F32.PACK_AB R28, RZ, R28 ;  /* 0x0000001cff1c723e */ /* 0x000fe200000000ff */
[----:B------:R-:W-:Y:S01]  /*3390*/  @P2 STG.E.U16 desc[UR12][R8.64], R26 ;  /* 0x0000001a08002986 */ /* 0x000fe2000c10150c */
[----:B------:R-:W-:Y:S01]  /*33a0*/  F2FP.F16.F32.PACK_AB R29, RZ, R29 ;  /* 0x0000001dff1d723e */ /* 0x000fe200000000ff */
[-C--:B------:R-:W-:Y:S01]  /*33b0*/  FMUL R38, R38, R0.reuse ;  /* 0x0000000026267220 */ /* 0x080fe20000400000 */
[C---:B------:R-:W-:Y:S01]  /*33c0*/  ISETP.GT.AND P1, PT, R4.reuse, 0x8, P1 ;  /* 0x000000080400780c */ /* 0x040fe20000f24270 */
[----:B------:R-:W-:Y:S01]  /*33d0*/  @P3 STG.E.U16 desc[UR12][R8.64+0x2], R27 ;  /* 0x0000021b08003986 */ /* 0x000fe2000c10150c */
[----:B------:R-:W-:Y:S01]  /*33e0*/  ISETP.GT.AND P3, PT, R3, 0x10, PT ;  /* 0x000000100300780c */ /* 0x000fe20003f64270 */
[-C--:B------:R-:W-:Y:S01]  /*33f0*/  FMUL R39, R39, R0.reuse ;  /* 0x0000000027277220 */ /* 0x080fe20000400000 */
[----:B------:R-:W-:Y:S01]  /*3400*/  ISETP.GT.AND P2, PT, R4, 0x8, P0 ;  /* 0x000000080400780c */ /* 0x000fe20000744270 */
[----:B------:R-:W-:Y:S01]  /*3410*/  @P5 STG.E.U16 desc[UR12][R6.64+0x10], R28 ;  /* 0x0000101c06005986 */ /* 0x000fe2000c10150c */
[----:B------:R-:W-:Y:S01]  /*3420*/  ISETP.GT.AND P0, PT, R3, 0x11, PT ;  /* 0x000000110300780c */ /* 0x000fe20003f04270 */
[----:B------:R-:W-:Y:S01]  /*3430*/  FMUL R40, R40, R0 ;  /* 0x0000000028287220 */ /* 0x000fe20000400000 */
[----:B------:R-:W-:Y:S01]  /*3440*/  F2FP.F16.F32.PACK_AB R30, RZ, R30 ;  /* 0x0000001eff1e723e */ /* 0x000fe200000000ff */
[----:B------:R-:W-:Y:S01]  /*3450*/  @P4 STG.E.U16 desc[UR12][R6.64+0x12], R29 ;  /* 0x0000121d06004986 */ /* 0x000fe2000c10150c */
[C---:B------:R-:W-:Y:S01]  /*3460*/  ISETP.GT.AND P4, PT, R4.reuse, RZ, P3 ;  /* 0x000000ff0400720c */ /* 0x040fe20001f84270 */
[-C--:B------:R-:W-:Y:S01]  /*3470*/  FMUL R41, R41, R0.reuse ;  /* 0x0000000029297220 */ /* 0x080fe20000400000 */
[----:B------:R-:W-:Y:S01]  /*3480*/  ISETP.GT.AND P5, PT, R4, RZ, P0 ;  /* 0x000000ff0400720c */ /* 0x000fe200007a4270 */
[----:B------:R-:W-:Y:S01]  /*3490*/  @P1 STG.E.U16 desc[UR12][R8.64+0x10], R30 ;  /* 0x0000101e08001986 */ /* 0x000fe2000c10150c */
[----:B------:R-:W-:Y:S01]  /*34a0*/  F2FP.F16.F32.PACK_AB R31, RZ, R31 ;  /* 0x0000001fff1f723e */ /* 0x000fe200000000ff */
[----:B------:R-:W-:Y:S01]  /*34b0*/  FMUL R42, R42, R0 ;  /* 0x000000002a2a7220 */ /* 0x000fe20000400000 */
[----:B------:R-:W-:Y:S01]  /*34c0*/  F2FP.F16.F32.PACK_AB R32, RZ, R32 ;  /* 0x00000020ff20723e */ /* 0x000fe200000000ff */
[-C--:B------:R-:W-:Y:S01]  /*34d0*/  FMUL R43, R43, R0.reuse ;  /* 0x000000002b2b7220 */ /* 0x080fe20000400000 */
[----:B------:R-:W-:Y:S01]  /*34e0*/  F2FP.F16.F32.PACK_AB R33, RZ, R33 ;  /* 0x00000021ff21723e */ /* 0x000fe200000000ff */
[----:B------:R-:W-:Y:S01]  /*34f0*/  @P2 STG.E.U16 desc[UR12][R8.64+0x12], R31 ;  /* 0x0000121f08002986 */ /* 0x000fe2000c10150c */
[----:B------:R-:W-:Y:S01]  /*3500*/  ISETP.GT.AND P3, PT, R4, 0x8, P3 ;  /* 0x000000080400780c */ /* 0x000fe20001f64270 */
[-C--:B------:R-:W-:Y:S01]  /*3510*/  FMUL R44, R44, R0.reuse ;  /* 0x000000002c2c7220 */ /* 0x080fe20000400000 */
[----:B------:R-:W-:Y:S01]  /*3520*/  ISETP.GT.AND P1, PT, R3, 0x18, PT ;  /* 0x000000180300780c */ /* 0x000fe20003f24270 */
[----:B------:R-:W-:Y:S01]  /*3530*/  @P4 STG.E.U16 desc[UR12][R6.64+0x20], R32 ;  /* 0x0000202006004986 */ /* 0x000fe2000c10150c */
[C---:B------:R-:W-:Y:S01]  /*3540*/  ISETP.GT.AND P0, PT, R4.reuse, 0x8, P0 ;  /* 0x000000080400780c */ /* 0x040fe20000704270 */
[-C--:B------:R-:W-:Y:S01]  /*3550*/  FMUL R45, R45, R0.reuse ;  /* 0x000000002d2d7220 */ /* 0x080fe20000400000 */
[----:B------:R-:W-:Y:S01]  /*3560*/  ISETP.GT.AND P2, PT, R3, 0x19, PT ;  /* 0x000000190300780c */ /* 0x000fe20003f44270 */
[----:B------:R-:W-:Y:S01]  /*3570*/  @P5 STG.E.U16 desc[UR12][R6.64+0x22], R33 ;  /* 0x0000222106005986 */ /* 0x000fe2000c10150c */
        /* <DEDUP_REMOVED lines=12> */
[----:B------:R-:W-:Y:S01]  /*3640*/  ISETP.GT.AND P3, PT, R3, 0x20, PT ;  /* 0x000000200300780c */ /* 0x000fe20003f64270 */
[----:B------:R-:W-:Y:S01]  /*3650*/  @P0 STG.E.U16 desc[UR12][R8.64+0x22], R35 ;  /* 0x0000222308000986 */ /* 0x000fe2000c10150c */
[C---:B------:R-:W-:Y:S01]  /*3660*/  ISETP.GT.AND P1, PT, R4.reuse, 0x8, P1 ;  /* 0x000000080400780c */ /* 0x040fe20000f24270 */
[-C--:B------:R-:W-:Y:S01]  /*3670*/  FMUL R51, R51, R0.reuse ;  /* 0x0000000033337220 */ /* 0x080fe20000400000 */
[----:B------:R-:W-:Y:S01]  /*3680*/  ISETP.GT.AND P0, PT, R3, 0x21, PT ;  /* 0x000000210300780c */ /* 0x000fe20003f04270 */
[----:B------:R-:W-:Y:S01]  /*3690*/  @P4 STG.E.U16 desc[UR12][R6.64+0x30], R36 ;  /* 0x0000302406004986 */ /* 0x000fe2000c10150c */
[----:B------:R-:W-:Y:S01]  /*36a0*/  ISETP.GT.AND P2, PT, R4, 0x8, P2 ;  /* 0x000000080400780c */ /* 0x000fe20001744270 */
[-C--:B------:R-:W-:Y:S01]  /*36b0*/  FMUL R52, R52, R0.reuse ;  /* 0x0000000034347220 */ /* 0x080fe20000400000 */
[C---:B------:R-:W-:Y:S01]  /*36c0*/  ISETP.GT.AND P4, PT, R4.reuse, RZ, P3 ;  /* 0x000000ff0400720c */ /* 0x040fe20001f84270 */
[----:B------:R-:W-:Y:S01]  /*36d0*/  @P5 STG.E.U16 desc[UR12][R6.64+0x32], R37 ;  /* 0x0000322506005986 */ /* 0x000fe2000c10150c */
        /* <DEDUP_REMOVED lines=8> */
[----:B------:R-:W-:-:S02]  /*3760*/  F2FP.F16.F32.PACK_AB R41, RZ, R41 ;  /* 0x00000029ff29723e */ /* 0x000fc400000000ff */
[C---:B------:R-:W-:Y:S01]  /*3770*/  ISETP.GT.AND P3, PT, R4.reuse, 0x8, P3 ;  /* 0x000000080400780c */ /* 0x040fe20001f64270 */
[----:B------:R-:W-:Y:S01]  /*3780*/  @P2 STG.E.U16 desc[UR12][R8.64+0x32], R39 ;  /* 0x0000322708002986 */ /* 0x000fe2000c10150c */
[----:B------:R-:W-:Y:S02]  /*3790*/  ISETP.GT.AND P0, PT, R4, 0x8, P0 ;  /* 0x000000080400780c */ /* 0x000fe40000704270 */
[----:B------:R-:W-:Y:S01]  /*37a0*/  F2FP.F16.F32.PACK_AB R42, RZ, R42 ;  /* 0x0000002aff2a723e */ /* 0x000fe200000000ff */
[----:B------:R-:W-:Y:S01]  /*37b0*/  @P4 STG.E.U16 desc[UR12][R6.64+0x40], R40 ;  /* 0x0000402806004986 */ /* 0x000fe2000c10150c */
[C---:B------:R-:W-:Y:S02]  /*37c0*/  ISETP.GT.AND P4, PT, R3.reuse, 0x28, PT ;  /* 0x000000280300780c */ /* 0x040fe40003f84270 */
[----:B------:R-:W-:Y:S01]  /*37d0*/  F2FP.F16.F32.PACK_AB R43, RZ, R43 ;  /* 0x0000002bff2b723e */ /* 0x000fe200000000ff */
[----:B------:R-:W-:Y:S01]  /*37e0*/  @P5 STG.E.U16 desc[UR12][R6.64+0x42], R41 ;  /* 0x0000422906005986 */ /* 0x000fe2000c10150c */
[----:B------:R-:W-:-:S02]  /*37f0*/  ISETP.GT.AND P5, PT, R3, 0x29, PT ;  /* 0x000000290300780c */ /* 0x000fc40003fa4270 */
[C---:B------:R-:W-:Y:S01]  /*3800*/  ISETP.GT.AND P1, PT, R4.reuse, RZ, P4 ;  /* 0x000000ff0400720c */ /* 0x040fe20002724270 */
[----:B------:R-:W-:Y:S01]  /*3810*/  @P3 STG.E.U16 desc[UR12][R8.64+0x40], R42 ;  /* 0x0000402a08003986 */ /* 0x000fe2000c10150c */
[----:B------:R-:W-:Y:S02]  /*3820*/  ISETP.GT.AND P6, PT, R4, RZ, P5 ;  /* 0x000000ff0400720c */ /* 0x000fe40002fc4270 */
[----:B------:R-:W-:Y:S01]  /*3830*/  F2FP.F16.F32.PACK_AB R44, RZ, R44 ;  /* 0x0000002cff2c723e */ /* 0x000fe200000000ff */
[----:B------:R-:W-:Y:S01]  /*3840*/  @P0 STG.E.U16 desc[UR12][R8.64+0x42], R43 ;  /* 0x0000422b08000986 */ /* 0x000fe2000c10150c */
[C---:B------:R-:W-:Y:S02]  /*3850*/  ISETP.GT.AND P3, PT, R3.reuse, 0x30, PT ;  /* 0x000000300300780c */ /* 0x040fe40003f64270 */
[C---:B------:R-:W-:Y:S02]  /*3860*/  ISETP.GT.AND P2, PT, R3.reuse, 0x31, PT ;  /* 0x000000310300780c */ /* 0x040fe40003f44270 */
[----:B------:R-:W-:-:S02]  /*3870*/  ISETP.GT.AND P0, PT, R3, 0x39, PT ;  /* 0x000000390300780c */ /* 0x000fc40003f04270 */
[C---:B------:R-:W-:Y:S01]  /*3880*/  ISETP.GT.AND P4, PT, R4.reuse, 0x8, P4 ;  /* 0x000000080400780c */ /* 0x040fe20002784270 */
[----:B------:R-:W-:Y:S01]  /*3890*/  @P1 STG.E.U16 desc[UR12][R6.64+0x50], R44 ;  /* 0x0000502c06001986 */ /* 0x000fe2000c10150c */
[----:B------:R-:W-:Y:S01]  /*38a0*/  ISETP.GT.AND P1, PT, R3, 0x38, PT ;  /* 0x000000380300780c */ /* 0x000fe20003f24270 */
[----:B------:R-:W-:Y:S01]  /*38b0*/  @P6 IMAD.MOV.U32 R2, RZ, RZ, R6 ;  /* 0x000000ffff026224 */ /* 0x000fe200078e0006 */
[----:B------:R-:W-:Y:S01]  /*38c0*/  F2FP.F16.F32.PACK_AB R45, RZ, R45 ;  /* 0x0000002dff2d723e */ /* 0x000fe200000000ff */
[----:B------:R-:W-:Y:S01]  /*38d0*/  @P6 IMAD.MOV.U32 R3, RZ, RZ, R7 ;  /* 0x000000ffff036224 */ /* 0x000fe200078e0007 */
[----:B------:R-:W-:Y:S02]  /*38e0*/  F2FP.F16.F32.PACK_AB R46, RZ, R46 ;  /* 0x0000002eff2e723e */ /* 0x000fe400000000ff */
[----:B------:R-:W-:Y:S02]  /*38f0*/  F2FP.F16.F32.PACK_AB R47, RZ, R47 ;  /* 0x0000002fff2f723e */ /* 0x000fe400000000ff */
[----:B------:R0:W-:Y:S01]  /*3900*/  @P6 STG.E.U16 desc[UR12][R2.64+0x52], R45 ;  /* 0x0000522d02006986 */ /* 0x0001e2000c10150c */
[----:B------:R-:W-:-:S02]  /*3910*/  ISETP.GT.AND P6, PT, R4, 0x8, P5 ;  /* 0x000000080400780c */ /* 0x000fc40002fc4270 */
[C---:B------:R-:W-:Y:S02]  /*3920*/  ISETP.GT.AND P5, PT, R4.reuse, RZ, P3 ;  /* 0x000000ff0400720c */ /* 0x040fe40001fa4270 */
[----:B------:R-:W-:Y:S02]  /*3930*/  ISETP.GT.AND P3, PT, R4, 0x8, P3 ;  /* 0x000000080400780c */ /* 0x000fe40001f64270 */
[----:B------:R-:W-:Y:S02]  /*3940*/  F2FP.F16.F32.PACK_AB R48, RZ, R48 ;  /* 0x00000030ff30723e */ /* 0x000fe400000000ff */
[----:B------:R-:W-:Y:S02]  /*3950*/  F2FP.F16.F32.PACK_AB R49, RZ, R49 ;  /* 0x00000031ff31723e */ /* 0x000fe400000000ff */
[----:B------:R-:W-:Y:S01]  /*3960*/  F2FP.F16.F32.PACK_AB R50, RZ, R50 ;  /* 0x00000032ff32723e */ /* 0x000fe200000000ff */
[----:B0-----:R-:W-:Y:S01]  /*3970*/  @P4 IMAD.MOV.U32 R2, RZ, RZ, R8 ;  /* 0x000000ffff024224 */ /* 0x001fe200078e0008 */
[----:B------:R-:W-:Y:S01]  /*3980*/  F2FP.F16.F32.PACK_AB R51, RZ, R51 ;  /* 0x00000033ff33723e */ /* 0x000fe200000000ff */
[----:B------:R-:W-:Y:S01]  /*3990*/  @P4 IMAD.MOV.U32 R3, RZ, RZ, R9 ;  /* 0x000000ffff034224 */ /* 0x000fe200078e0009 */
[----:B------:R-:W-:-:S02]  /*39a0*/  F2FP.F16.F32.PACK_AB R52, RZ, R52 ;  /* 0x00000034ff34723e */ /* 0x000fc400000000ff */
[----:B------:R-:W-:Y:S02]  /*39b0*/  F2FP.F16.F32.PACK_AB R53, RZ, R53 ;  /* 0x00000035ff35723e */ /* 0x000fe400000000ff */
[----:B------:R0:W-:Y:S01]  /*39c0*/  @P4 STG.E.U16 desc[UR12][R2.64+0x50], R46 ;  /* 0x0000502e02004986 */ /* 0x0001e2000c10150c */
[C---:B------:R-:W-:Y:S02]  /*39d0*/  ISETP.GT.AND P4, PT, R4.reuse, RZ, P2 ;  /* 0x000000ff0400720c */ /* 0x040fe40001784270 */
[----:B------:R-:W-:Y:S02]  /*39e0*/  ISETP.GT.AND P2, PT, R4, 0x8, P2 ;  /* 0x000000080400780c */ /* 0x000fe40001744270 */
[----:B------:R-:W-:Y:S01]  /*39f0*/  F2FP.F16.F32.PACK_AB R54, RZ, R54 ;  /* 0x00000036ff36723e */ /* 0x000fe200000000ff */
[----:B0-----:R-:W-:Y:S02]  /*3a00*/  @P6 IMAD.MOV.U32 R2, RZ, RZ, R8 ;  /* 0x000000ffff026224 */ /* 0x001fe400078e0008 */
[----:B------:R-:W-:-:S05]  /*3a10*/  @P6 IMAD.MOV.U32 R3, RZ, RZ, R9 ;  /* 0x000000ffff036224 */ /* 0x000fca00078e0009 */
[----:B------:R0:W-:Y:S01]  /*3a20*/  @P6 STG.E.U16 desc[UR12][R2.64+0x52], R47 ;  /* 0x0000522f02006986 */ /* 0x0001e2000c10150c */
[C---:B------:R-:W-:Y:S02]  /*3a30*/  ISETP.GT.AND P6, PT, R4.reuse, RZ, P0 ;  /* 0x000000ff0400720c */ /* 0x040fe400007c4270 */
[----:B------:R-:W-:Y:S01]  /*3a40*/  ISETP.GT.AND P0, PT, R4, 0x8, P0 ;  /* 0x000000080400780c */ /* 0x000fe20000704270 */
[----:B0-----:R-:W-:Y:S02]  /*3a50*/  @P5 IMAD.MOV.U32 R2, RZ, RZ, R6 ;  /* 0x000000ffff025224 */ /* 0x001fe400078e0006 */
[----:B------:R-:W-:-:S05]  /*3a60*/  @P5 IMAD.MOV.U32 R3, RZ, RZ, R7 ;  /* 0x000000ffff035224 */ /* 0x000fca00078e0007 */
[----:B------:R0:W-:Y:S01]  /*3a70*/  @P5 STG.E.U16 desc[UR12][R2.64+0x60], R48 ;  /* 0x0000603002005986 */ /* 0x0001e2000c10150c */
[C---:B------:R-:W-:Y:S02]  /*3a80*/  ISETP.GT.AND P5, PT, R4.reuse, RZ, P1 ;  /* 0x000000ff0400720c */ /* 0x040fe40000fa4270 */
[----:B------:R-:W-:Y:S01]  /*3a90*/  ISETP.GT.AND P1, PT, R4, 0x8, P1 ;  /* 0x000000080400780c */ /* 0x000fe20000f24270 */
[----:B0-----:R-:W-:Y:S02]  /*3aa0*/  @P4 IMAD.MOV.U32 R2, RZ, RZ, R6 ;  /* 0x000000ffff024224 */ /* 0x001fe400078e0006 */
[----:B------:R-:W-:-:S05]  /*3ab0*/  @P4 IMAD.MOV.U32 R3, RZ, RZ, R7 ;  /* 0x000000ffff034224 */ /* 0x000fca00078e0007 */
[----:B------:R0:W-:Y:S02]  /*3ac0*/  @P4 STG.E.U16 desc[UR12][R2.64+0x62], R49 ;  /* 0x0000623102004986 */ /* 0x0001e4000c10150c */
        /* <DEDUP_REMOVED lines=8> */
[----:B------:R0:W-:Y:S04]  /*3b50*/  @P5 STG.E.U16 desc[UR12][R2.64+0x70], R52 ;  /* 0x0000703402005986 */ /* 0x0001e8000c10150c */
[----:B------:R1:W-:Y:S01]  /*3b60*/  @P6 STG.E.U16 desc[UR12][R6.64+0x72], R53 ;  /* 0x0000723506006986 */ /* 0x0003e2000c10150c */
[----:B0-----:R-:W-:Y:S02]  /*3b70*/  @P1 IMAD.MOV.U32 R2, RZ, RZ, R8 ;  /* 0x000000ffff021224 */ /* 0x001fe400078e0008 */
[----:B------:R-:W-:-:S05]  /*3b80*/  @P1 IMAD.MOV.U32 R3, RZ, RZ, R9 ;  /* 0x000000ffff031224 */ /* 0x000fca00078e0009 */
[----:B------:R1:W-:Y:S01]  /*3b90*/  @P1 STG.E.U16 desc[UR12][R2.64+0x70], R54 ;  /* 0x0000703602001986 */ /* 0x0003e2000c10150c */
[----:B------:R-:W-:Y:S05]  /*3ba0*/  @!P0 EXIT ;  /* 0x000000000000894d */ /* 0x000fea0003800000 */
[----:B------:R-:W-:-:S05]  /*3bb0*/  F2FP.F16.F32.PACK_AB R0, RZ, R0 ;  /* 0x00000000ff00723e */ /* 0x000fca00000000ff */
[----:B------:R-:W-:Y:S01]  /*3bc0*/  STG.E.U16 desc[UR12][R8.64+0x72], R0 ;  /* 0x0000720008007986 */ /* 0x000fe2000c10150c */
[----:B------:R-:W-:Y:S05]  /*3bd0*/  EXIT ;  /* 0x000000000000794d */ /* 0x000fea0003800000 */
.L_x_14:
[----:B------:R-:W-:-:S13]  /*3be0*/  ISETP.NE.AND P0, PT, R14, RZ, PT ;  /* 0x000000ff0e00720c */ /* 0x000fda0003f05270 */
[----:B------:R-:W-:Y:S05]  /*3bf0*/  @P0 EXIT ;  /* 0x000000000000094d */ /* 0x000fea0003800000 */
[----:B------:R-:W-:-:S13]  /*3c00*/  ELECT P0, URZ, PT ;  /* 0x00000000003f782f */ /* 0x000fda0003800000 */
[----:B------:R-:W-:Y:S05]  /*3c10*/  @!P0 BRA `(.L_x_89) ;  /* 0x0000000800108947 */ /* 0x000fea0003800000 */
[----:B------:R-:W-:-:S13]  /*3c20*/  ISETP.GE.AND P0, PT, R6, 0x1, PT ;  /* 0x000000010600780c */ /* 0x000fda0003f06270 */
[----:B------:R-:W-:Y:S05]  /*3c30*/  @!P0 BRA `(.L_x_89) ;  /* 0x0000000800088947 */ /* 0x000fea0003800000 */
[----:B---3-5:R-:W2:Y:S01]  /*3c40*/  S2R R2, SR_CgaCtaId ;  /* 0x0000000000027919 */ /* 0x028ea20000008800 */
[----:B------:R-:W-:Y:S01]  /*3c50*/  IMAD.SHL.U32 R21, R7, 0x40, RZ ;  /* 0x0000004007157824 */ /* 0x000fe200078e00ff */
[----:B------:R-:W-:Y:S01]  /*3c60*/  ULDC UR4, c[0x0][0x384] ;  /* 0x0000e10000047ab9 */ /* 0x000fe20000000800 */
[----:B------:R-:W-:Y:S01]  /*3c70*/  LOP3.LUT P0, RZ, R8, 0x1f, RZ, 0xc0, !PT ;  /* 0x0000001f08ff7812 */ /* 0x000fe2000780c0ff */
[----:B------:R-:W-:Y:S01]  /*3c80*/  ULDC UR5, c[0x0][0x388] ;  /* 0x0000e20000057ab9 */ /* 0x000fe20000000800 */
[C---:B------:R-:W-:Y:S01]  /*3c90*/  ISETP.NE.AND P1, PT, R9.reuse, RZ, PT ;  /* 0x000000ff0900720c */ /* 0x040fe20003f25270 */
[----:B------:R-:W-:Y:S01]  /*3ca0*/  VIADD R24, R6, 0x1 ;  /* 0x0000000106187836 */ /* 0x000fe20000000000 */
[----:B------:R-:W-:Y:S01]  /*3cb0*/  ISETP.NE.OR P0, PT, R9, RZ, !P0 ;  /* 0x000000ff0900720c */ /* 0x000fe20004705670 */
[----:B------:R-:W-:Y:S01]  /*3cc0*/  IMAD.MOV.U32 R7, RZ, RZ, 0x1 ;  /* 0x00000001ff077424 */ /* 0x000fe200078e00ff */
[----:B------:R-:W-:Y:S01]  /*3cd0*/  LOP3.LUT R23, R3, 0x2, RZ, 0xfc, !PT ;  /* 0x0000000203177812 */ /* 0x000fe200078efcff */
[----:B------:R-:W-:Y:S01]  /*3ce0*/  IMAD.MOV.U32 R11, RZ, RZ, RZ ;  /* 0x000000ffff0b7224 */ /* 0x000fe200078e00ff */
[----:B01----:R-:W-:-:S02]  /*3cf0*/  CS2R R12, SRZ ;  /* 0x00000000000c7805 */ /* 0x003fc4000001ff00 */
[----:B------:R-:W-:Y:S01]  /*3d00*/  CS2R R14, SRZ ;  /* 0x00000000000e7805 */ /* 0x000fe2000001ff00 */
[----:B--2---:R-:W-:-:S05]  /*3d10*/  IMAD.SHL.U32 R0, R2, 0x20, RZ ;  /* 0x0000002002007824 */ /* 0x004fca00078e00ff */
[----:B------:R-:W-:Y:S01]  /*3d20*/  LOP3.LUT R5, R0, 0x20, RZ, 0xc0, !PT ;  /* 0x0000002000057812 */ /* 0x000fe200078ec0ff */
[----:B------:R-:W-:Y:S02]  /*3d30*/  IMAD.SHL.U32 R0, R2, 0x400, RZ ;  /* 0x0000040002007824 */ /* 0x000fe400078e00ff */
[----:B------:R-:W-:-:S03]  /*3d40*/  IMAD.HI.U32 R2, R21, UR4, RZ ;  /* 0x0000000415027c27 */ /* 0x000fc6000f8e00ff */
[----:B------:R-:W-:Y:S01]  /*3d50*/  LOP3.LUT R0, R0, 0x400, RZ, 0xc0, !PT ;  /* 0x0000040000007812 */ /* 0x000fe200078ec0ff */
[----:B------:R-:W-:Y:S01]  /*3d60*/  IMAD R10, R10, 0x40, R5 ;  /* 0x000000400a0a7824 */ /* 0x000fe200078e0205 */
[----:B------:R-:W-:-:S07]  /*3d70*/  SHF.R.U32.HI R2, RZ, UR5, R2 ;  /* 0x00000005ff027c19 */ /* 0x000fce0008011602 */
.L_x_93:
[----:B------:R-:W0:Y:S01]  /*3d80*/  S2R R5, SR_CgaCtaId ;  /* 0x0000000000057919 */ /* 0x000e220000008800 */
[----:B------:R-:W-:-:S04]  /*3d90*/  MOV R4, 0x400 ;  /* 0x0000040000047802 */ /* 0x000fc80000000f00 */
[----:B0-----:R-:W-:Y:S02]  /*3da0*/  LEA R17, R5, R4, 0x18 ;  /* 0x0000000405117211 */ /* 0x001fe400078ec0ff */
[----:B------:R-:W-:-:S03]  /*3db0*/  SHF.L.U32 R4, R7, 0x1f, RZ ;  /* 0x0000001f07047819 */ /* 0x000fc600000006ff */
[----:B------:R-:W-:-:S07]  /*3dc0*/  IMAD R9, R11, 0x8, R17 ;  /* 0x000000080b097824 */ /* 0x000fce00078e0211 */
.L_x_90:
[----:B0-----:R0:W1:Y:S02]  /*3dd0*/  SYNCS.PHASECHK.TRANS64.TRYWAIT P2, [R9+URZ+0x380e0], R4 ;  /* 0x0380e004090075a7 */ /* 0x001064000804017f */
[----:B-1----:R-:W-:Y:S05]  /*3de0*/  @!P2 NANOSLEEP.SYNCS 0x989680 ;  /* 0x009896800000a95d */ /* 0x002fea0003900000 */
[----:B------:R-:W1:Y:S02]  /*3df0*/  @!P2 SYNCS.PHASECHK.TRANS64 P2, [R9+URZ+0x380e0], R4 ;  /* 0x0380e0040900a5a7 */ /* 0x000e64000804007f */
[----:B-1----:R-:W-:Y:S05]  /*3e00*/  @!P2 BRA `(.L_x_90) ;  /* 0xfffffffc00f0a947 */ /* 0x002fea000383ffff */
[----:B0-----:R-:W0:Y:S02]  /*3e10*/  @!P1 LDC R4, c[0x0][0x580] ;  /* 0x00016000ff049b82 */ /* 0x001e240000000800 */
[----:B0-----:R0:W-:Y:S02]  /*3e20*/  @!P1 SYNCS.ARRIVE.TRANS64 RZ, [R9+URZ+0x38000], R4 ;  /* 0x0380000409ff99a7 */ /* 0x0011e4000800003f */
[----:B0-----:R-:W-:-:S04]  /*3e30*/  PRMT R4, R23, 0x9910, RZ ;  /* 0x0000991017047816 */ /* 0x001fc800000000ff */
[----:B------:R-:W-:-:S13]  /*3e40*/  ISETP.NE.AND P2, PT, R4, 0x2, PT ;  /* 0x000000020400780c */ /* 0x000fda0003f45270 */
[----:B------:R-:W-:Y:S05]  /*3e50*/  @P2 BRA `(.L_x_91) ;  /* 0x0000000000042947 */ /* 0x000fea0003800000 */
[----:B------:R-:W-:Y:S01]  /*3e60*/  BPT.TRAP 0x1 ;  /* 0x000000040000795c */ /* 0x000fe20000300000 */
.L_x_91:
[----:B------:R-:W-:Y:S05]  /*3e70*/  @P0 BRA `(.L_x_92) ;  /* 0x0000000000040947 */ /* 0x000fea0003800000 */
[----:B------:R-:W-:Y:S01]  /*3e80*/  BPT.TRAP 0x1 ;  /* 0x000000040000795c */ /* 0x000fe20000300000 */
.L_x_92:
[----:B------:R-:W0:Y:S01]  /*3e90*/  LDC R16, c[0x0][0x380] ;  /* 0x0000e000ff107b82 */ /* 0x000e220000000800 */
[----:B------:R-:W-:Y:S01]  /*3ea0*/  R2UR UR4, R2 ;  /* 0x00000000020472ca */ /* 0x000fe200000e0000 */
[----:B------:R-:W-:Y:S01]  /*3eb0*/  ULDC UR24, c[0x0][0x38c] ;  /* 0x0000e30000187ab9 */ /* 0x000fe20000000800 */
[----:B------:R-:W-:Y:S01]  /*3ec0*/  R2UR UR13, R21 ;  /* 0x00000000150d72ca */ /* 0x000fe200000e0000 */
[----:B------:R-:W-:Y:S01]  /*3ed0*/  UISETP.NE.AND UP0, UPT, UR24, 0x1, UPT ;  /* 0x000000011800788c */ /* 0x000fe2000bf05270 */
[----:B------:R-:W-:Y:S01]  /*3ee0*/  R2UR UR17, R9 ;  /* 0x00000000091172ca */ /* 0x000fe200000e0000 */
[----:B------:R-:W-:Y:S01]  /*3ef0*/  ULDC UR12, c[0x0][0x3ec] ;  /* 0x0000fb00000c7ab9 */ /* 0x000fe20000000800 */
[C---:B------:R-:W-:Y:S01]  /*3f00*/  R2UR UR18, R14.reuse ;  /* 0x000000000e1272ca */ /* 0x040fe200000e0000 */
[----:B------:R-:W1:Y:S01]  /*3f10*/  LDC.64 R18, c[0x0][0x3f8] ;  /* 0x0000fe00ff127b82 */ /* 0x000e620000000a00 */
[----:B------:R-:W-:Y:S01]  /*3f20*/  VIADD R14, R14, 0x1 ;  /* 0x000000010e0e7836 */ /* 0x000fe20000000000 */
[----:B------:R-:W-:Y:S01]  /*3f30*/  R2UR UR10, R17 ;  /* 0x00000000110a72ca */ /* 0x000fe200000e0000 */
[----:B------:R-:W-:Y:S01]  /*3f40*/  VIADD R24, R24, 0xffffffff ;  /* 0xffffffff18187836 */ /* 0x000fe20000000000 */
[----:B------:R-:W-:Y:S01]  /*3f50*/  R2UR UR16, R11 ;  /* 0x000000000b1072ca */ /* 0x000fe200000e0000 */
[----:B------:R-:W-:Y:S01]  /*3f60*/  ULDC.64 UR28, c[0x0][0x198] ;  /* 0x00006600001c7ab9 */ /* 0x000fe20000000a00 */
[----:B------:R-:W-:Y:S01]  /*3f70*/  ULDC.64 UR20, c[0x0][0x3f0] ;  /* 0x0000fc0000147ab9 */ /* 0x000fe20000000a00 */
[----:B------:R-:W-:Y:S01]  /*3f80*/  @UP0 ULDC.64 UR8, c[0x0][0x390] ;  /* 0x0000e40000080ab9 */ /* 0x000fe20000000a00 */
[----:B------:R-:W1:Y:S01]  /*3f90*/  LDC.64 R4, c[0x0][0x3d0] ;  /* 0x0000f400ff047b82 */ /* 0x000e620000000a00 */
[----:B------:R-:W-:Y:S01]  /*3fa0*/  ISETP.GT.AND P6, PT, R24, 0x1, PT ;  /* 0x000000011800780c */ /* 0x000fe20003fc4270 */
[----:B------:R-:W-:-:S02]  /*3fb0*/  UIADD3 UR17, UR17, 0x38000, URZ ;  /* 0x0003800011117890 */ /* 0x000fc4000fffe03f */
[----:B------:R-:W-:Y:S01]  /*3fc0*/  USHF.L.U32 UR18, UR18, 0x5, URZ ;  /* 0x0000000512127899 */ /* 0x000fe2000800063f */
[----:B------:R-:W-:Y:S01]  /*3fd0*/  UMOV UR31, 0x30000 ;  /* 0x00030000001f7882 */ /* 0x000fe20000000000 */
[----:B------:R-:W-:Y:S01]  /*3fe0*/  UMOV UR26, 0x0 ;  /* 0x00000000001a7882 */ /* 0x000fe20000000000 */
[----:B0-----:R-:W-:Y:S01]  /*3ff0*/  ISETP.NE.AND P2, PT, R16, 0x1, PT ;  /* 0x000000011000780c */ /* 0x001fe20003f45270 */
[----:B------:R-:W0:Y:S01]  /*4000*/  LDC R20, c[0x0][0x400] ;  /* 0x00010000ff147b82 */ /* 0x000e220000000800 */
[----:B------:R-:W-:Y:S01]  /*4010*/  ULEA UR16, UR16, UR10, 0xc ;  /* 0x0000000a10107291 */ /* 0x000fe2000f8e603f */
[----:B------:R-:W-:-:S10]  /*4020*/  UMOV UR27, 0x10000000 ;  /* 0x10000000001b7882 */ /* 0x000fd40000000000 */
[----:B------:R-:W-:Y:S01]  /*4030*/  @P2 IMAD.U32 R8, RZ, RZ, UR4 ;  /* 0x00000004ff082e24 */ /* 0x000fe2000f8e00ff */
[----:B------:R-:W-:-:S04]  /*4040*/  ULDC.64 UR4, c[0x0][0x3c8] ;  /* 0x0000f20000047ab9 */ /* 0x000fc80000000a00 */
[----:B------:R-:W-:Y:S01]  /*4050*/  @P2 R2UR UR13, R8 ;  /* 0x00000000080d22ca */ /* 0x000fe200000e0000 */
[C---:B------:R-:W-:Y:S01]  /*4060*/  IMAD R8, R11.reuse, 0x800, R0 ;  /* 0x000008000b087824 */ /* 0x040fe200078e0200 */
[----:B------:R-:W-:Y:S01]  /*4070*/  ISETP.NE.AND P2, PT, R14, UR15, PT ;  /* 0x0000000f0e007c0c */ /* 0x000fe2000bf45270 */
[----:B------:R-:W-:Y:S02]  /*4080*/  VIADD R11, R11, 0x1 ;  /* 0x000000010b0b7836 */ /* 0x000fe40000000000 */
[----:B------:R-:W-:Y:S01]  /*4090*/  IMAD R22, R8, 0x2, R17 ;  /* 0x0000000208167824 */ /* 0x000fe200078e0211 */
[----:B------:R-:W-:Y:S01]  /*40a0*/  SEL R14, R14, RZ, P2 ;  /* 0x000000ff0e0e7207 */ /* 0x000fe20001000000 */
[----:B------:R-:W2:Y:S01]  /*40b0*/  LDC.64 R8, c[0x0][0x3e0] ;  /* 0x0000f800ff087b82 */ /* 0x000ea20000000a00 */
[----:B-1----:R-:W-:Y:S01]  /*40c0*/  IMAD R17, R13, R4, R19 ;  /* 0x000000040d117224 */ /* 0x002fe200078e0213 */
[----:B------:R-:W-:Y:S01]  /*40d0*/  ISETP.NE.AND P5, PT, R11, 0x1c, PT ;  /* 0x0000001c0b00780c */ /* 0x000fe20003fa5270 */
[----:B------:R-:W-:Y:S01]  /*40e0*/  IMAD R4, R15, UR5, R18 ;  /* 0x000000050f047c24 */ /* 0x000fe2000f8e0212 */
[----:B------:R-:W-:Y:S01]  /*40f0*/  ULDC UR5, c[0x0][0x398] ;  /* 0x0000e60000057ab9 */ /* 0x000fe20000000800 */
[----:B0-----:R-:W-:Y:S01]  /*4100*/  IMAD R5, R12, R5, R20 ;  /* 0x000000050c057224 */ /* 0x001fe200078e0214 */
[----:B------:R-:W-:Y:S01]  /*4110*/  UIMAD.WIDE.U32 UR6, UR13, UR8, URZ ;  /* 0x000000080d0672a5 */ /* 0x000fe2000f8e003f */
[----:B------:R-:W-:Y:S01]  /*4120*/  IMAD.U32 R4, R17, 0x20, R4 ;  /* 0x0000002011047824 */ /* 0x000fe200078e0004 */
[----:B------:R-:W-:Y:S01]  /*4130*/  UIADD3 UR6, -UR13, URZ, URZ ;  /* 0x0000003f0d067290 */ /* 0x000fe2000fffe13f */
[----:B------:R-:W-:Y:S01]  /*4140*/  VIADD R17, R15, 0x1 ;  /* 0x000000010f117836 */ /* 0x000fe20000000000 */
[----:B------:R-:W-:Y:S01]  /*4150*/  UMOV UR14, UR13 ;  /* 0x0000000d000e7c82 */ /* 0x000fe20008000000 */
[----:B------:R-:W-:Y:S01]  /*4160*/  @UP0 USHF.R.U32.HI UR14, URZ, UR9, UR7 ;  /* 0x000000093f0e0299 */ /* 0x000fe20008011607 */
[----:B------:R-:W-:Y:S01]  /*4170*/  @P2 IMAD.MOV R17, RZ, RZ, R15 ;  /* 0x000000ffff112224 */ /* 0x000fe200078e020f */
[----:B------:R-:W-:Y:S01]  /*4180*/  UISETP.NE.AND UP0, UPT, UR5, 0x1, UPT ;  /* 0x000000010500788c */ /* 0x000fe2000bf05270 */
[----:B------:R-:W-:Y:S01]  /*4190*/  IMAD R16, R16, UR6, R21 ;  /* 0x0000000610107c24 */ /* 0x000fe2000f8e0215 */
[----:B------:R-:W-:Y:S01]  /*41a0*/  ULDC.64 UR8, c[0x0][0x3c0] ;  /* 0x0000f00000087ab9 */ /* 0x000fe20000000a00 */
[----:B------:R-:W-:Y:S01]  /*41b0*/  IMAD.U32 R4, R5, 0x400, R4 ;  /* 0x0000040005047824 */ /* 0x000fe200078e0004 */
[----:B------:R-:W-:Y:S01]  /*41c0*/  R2UR UR23, R22 ;  /* 0x00000000161772ca */ /* 0x000fe200000e0000 */
[----:B------:R-:W-:Y:S01]  /*41d0*/  UMOV UR22, UR14 ;  /* 0x0000000e00167c82 */ /* 0x000fe20008000000 */
[----:B------:R-:W-:Y:S01]  /*41e0*/  R2UR UR19, R16 ;  /* 0x00000000101372ca */ /* 0x000fe200000e0000 */
[----:B------:R-:W-:Y:S01]  /*41f0*/  UIADD3 UR7, -UR14, URZ, URZ ;  /* 0x0000003f0e077290 */ /* 0x000fe2000fffe13f */
[----:B------:R-:W-:Y:S01]  /*4200*/  R2UR UR25, R4 ;  /* 0x00000000041972ca */ /* 0x000fe200000e0000 */
[----:B------:R-:W-:Y:S01]  /*4210*/  VIADD R4, R13, 0x1 ;  /* 0x000000010d047836 */ /* 0x000fe20000000000 */
[----:B------:R-:W-:Y:S01]  /*4220*/  UIADD3 UR6, UP1, UR28, 0xf0, URZ ;  /* 0x000000f01c067890 */ /* 0x000fe2000ff3e03f */
[----:B--2---:R-:W-:Y:S01]  /*4230*/  ISETP.NE.AND P3, PT, R17, R8, PT ;  /* 0x000000081100720c */ /* 0x004fe20003f65270 */
[----:B------:R-:W-:Y:S01]  /*4240*/  @UP0 ULDC UR10, c[0x0][0x39c] ;  /* 0x0000e700000a0ab9 */ /* 0x000fe20000000800 */
[----:B------:R-:W-:Y:S01]  /*4250*/  @UP0 ULDC UR30, c[0x0][0x3a0] ;  /* 0x0000e800001e0ab9 */ /* 0x000fe20000000800 */
[----:B------:R-:W-:Y:S01]  /*4260*/  UIMAD.WIDE.U32 UR10, UR14, UR10, URZ ;  /* 0x0000000a0e0a72a5 */ /* 0x000fe2000f8e003f */
[----:B------:R-:W-:Y:S01]  /*4270*/  VIADD R5, R12, 0x1 ;  /* 0x000000010c057836 */ /* 0x000fe20000000000 */
[----:B------:R-:W-:Y:S01]  /*4280*/  UIMAD UR7, UR24, UR7, UR13 ;  /* 0x00000007180772a4 */ /* 0x000fe2000f8e020d */
[----:B------:R-:W-:Y:S01]  /*4290*/  R2UR UR13, R13 ;  /* 0x000000000d0d72ca */ /* 0x000fe200000e0000 */
[----:B------:R-:W-:Y:S01]  /*42a0*/  @UP0 USHF.R.U32.HI UR22, URZ, UR30, UR11 ;  /* 0x0000001e3f160299 */ /* 0x000fe2000801160b */
[----:B------:R-:W-:Y:S01]  /*42b0*/  SEL R8, RZ, 0x1, P5 ;  /* 0x00000001ff087807 */ /* 0x000fe20002800000 */
[----:B------:R-:W-:Y:S01]  /*42c0*/  UIMAD UR19, UR19, UR8, UR12 ;  /* 0x00000008131372a4 */ /* 0x000fe2000f8e020c */
[----:B------:R-:W-:Y:S01]  /*42d0*/  R2UR UR12, R15 ;  /* 0x000000000f0c72ca */ /* 0x000fe200000e0000 */
[----:B------:R-:W-:Y:S01]  /*42e0*/  UIADD3 UR8, -UR22, URZ, URZ ;  /* 0x0000003f16087290 */ /* 0x000fe2000fffe13f */
[----:B------:R-:W-:Y:S01]  /*42f0*/  R2UR UR11, R10 ;  /* 0x000000000a0b72ca */ /* 0x000fe200000e0000 */
[----:B------:R-:W-:Y:S01]  /*4300*/  @P3 IMAD.MOV R4, RZ, RZ, R13 ;  /* 0x000000ffff043224 */ /* 0x000fe200078e020d */
[----:B------:R-:W-:Y:S01]  /*4310*/  UIADD3 UR28, UP2, UR28, 0x270, URZ ;  /* 0x000002701c1c7890 */ /* 0x000fe2000ff5e03f */
[----:B------:R-:W-:Y:S01]  /*4320*/  LOP3.LUT R7, R7, R8, RZ, 0x3c, !PT ;  /* 0x0000000807077212 */ /* 0x000fe200078e3cff */
[----:B------:R-:W-:Y:S01]  /*4330*/  UIMAD UR5, UR5, UR8, UR14 ;  /* 0x00000008050572a4 */ /* 0x000fe2000f8e020e */
[----:B------:R-:W-:Y:S01]  /*4340*/  R2UR UR14, R12 ;  /* 0x000000000c0e72ca */ /* 0x000fe200000e0000 */
[----:B------:R-:W-:Y:S01]  /*4350*/  UIMAD UR20, UR7, UR9, UR20 ;  /* 0x00000009071472a4 */ /* 0x000fe2000f8e0214 */
[C---:B------:R-:W-:Y:S01]  /*4360*/  ISETP.NE.AND P4, PT, R4.reuse, R9, PT ;  /* 0x000000090400720c */ /* 0x040fe20003f85270 */
[----:B------:R-:W-:Y:S01]  /*4370*/  UIMAD UR21, UR5, UR4, UR21 ;  /* 0x00000004051572a4 */ /* 0x000fe2000f8e0215 */
[----:B------:R-:W-:Y:S01]  /*4380*/  SEL R11, R11, RZ, P5 ;  /* 0x000000ff0b0b7207 */ /* 0x000fe20002800000 */
[----:B------:R-:W-:Y:S01]  /*4390*/  UIADD3.X UR7, URZ, UR29, URZ, UP1, !UPT ;  /* 0x0000001d3f077290 */ /* 0x000fe20008ffe43f */
[----:B------:R-:W-:Y:S01]  /*43a0*/  SEL R15, R17, RZ, P3 ;  /* 0x000000ff110f7207 */ /* 0x000fe20001800000 */
[----:B------:R-:W-:Y:S01]  /*43b0*/  UPRMT UR4, UR25, 0x5410, URZ ;  /* 0x0000541019047896 */ /* 0x000fe2000800003f */
[----:B------:R-:W-:Y:S01]  /*43c0*/  SEL R13, R4, RZ, P4 ;  /* 0x000000ff040d7207 */ /* 0x000fe20002000000 */
[----:B------:R-:W-:-:S02]  /*43d0*/  UIADD3 UR8, UR23, 0x1c000, URZ ;  /* 0x0001c00017087890 */ /* 0x000fc4000fffe03f */
[----:B------:R-:W-:Y:S01]  /*43e0*/  UIADD3.X UR29, URZ, UR29, URZ, UP2, !UPT ;  /* 0x0000001d3f1d7290 */ /* 0x000fe200097fe43f */
[----:B------:R-:W-:Y:S01]  /*43f0*/  UMOV UR9, UR17 ;  /* 0x0000001100097c82 */ /* 0x000fe20008000000 */
[----:B------:R-:W-:Y:S02]  /*4400*/  UMOV UR10, UR18 ;  /* 0x00000012000a7c82 */ /* 0x000fe40008000000 */
[----:B------:R-:W-:Y:S01]  /*4410*/  @P4 IMAD.MOV R5, RZ, RZ, R12 ;  /* 0x000000ffff054224 */ /* 0x000fe200078e020c */
[----:B------:R4:W-:Y:S03]  /*4420*/  UTMALDG.5D.IM2COL [UR16], [UR6], UR4 ;  /* 0x00000010060073b4 */ /* 0x0009e60008060004 */
[----:B------:R-:W-:Y:S01]  /*4430*/  IMAD.MOV.U32 R12, RZ, RZ, R5 ;  /* 0x000000ffff0c7224 */ /* 0x000fe200078e0005 */
[----:B------:R4:W-:Y:S02]  /*4440*/  UTMALDG.5D.MULTICAST [UR8], [UR28], UR31, desc[UR26] ;  /* 0x00001a081c0073b4 */ /* 0x0009e4000802181f */
[----:B----4-:R-:W-:Y:S05]  /*4450*/  @P6 BRA `(.L_x_93) ;  /* 0xfffffff800486947 */ /* 0x010fea000383ffff */
.L_x_89:
[----:B------:R-:W-:Y:S01]  /*4460*/  ISETP.GE.U32.AND P2, PT, R6, 0x1c, PT ;  /* 0x0000001c0600780c */ /* 0x000fe20003f46070 */
[----:B------:R-:W-:Y:S05]  /*4470*/  WARPSYNC.ALL ;  /* 0x0000000000007948 */ /* 0x000fea0003800000 */
[----:B------:R-:W-:-:S07]  /*4480*/  ELECT P1, URZ, PT ;  /* 0x00000000003f782f */ /* 0x000fce0003820000 */
[----:B------:R-:W-:-:S05]  /*4490*/  @P2 SHF.R.U32.HI R4, RZ, 0x2, R6 ;  /* 0x00000002ff042819 */ /* 0x000fca0000011606 */
[----:B------:R-:W-:-:S05]  /*44a0*/  @P2 IMAD.WIDE.U32 R4, R4, 0x24924925, RZ ;  /* 0x2492492504042825 */ /* 0x000fca00078e00ff */
[----:B------:R-:W-:-:S04]  /*44b0*/  @P2 LOP3.LUT R4, R5, 0x1, RZ, 0xc0, !PT ;  /* 0x0000000105042812 */ /* 0x000fc800078ec0ff */
[----:B------:R-:W-:Y:S01]  /*44c0*/  @P2 ISETP.NE.U32.AND P0, PT, R4, 0x1, PT ;  /* 0x000000010400280c */ /* 0x000fe20003f05070 */
[----:B------:R-:W-:-:S12]  /*44d0*/  @!P1 EXIT ;  /* 0x000000000000994d */ /* 0x000fd80003800000 */
[----:B------:R-:W-:Y:S01]  /*44e0*/  LOP3.LUT R3, R3, 0x2, RZ, 0xfc, !PT ;  /* 0x0000000203037812 */ /* 0x000fe200078efcff */
[----:B------:R-:W-:Y:S01]  /*44f0*/  IMAD.MOV.U32 R4, RZ, RZ, 0x1 ;  /* 0x00000001ff047424 */ /* 0x000fe200078e00ff */
[----:B------:R-:W-:Y:S02]  /*4500*/  @P2 ISETP.NE.U32.AND.EX P0, PT, RZ, RZ, PT, P0 ;  /* 0x000000ffff00220c */ /* 0x000fe40003f05100 */
[----:B------:R-:W-:Y:S02]  /*4510*/  ISETP.NE.AND P1, PT, R3, 0x3, PT ;  /* 0x000000030300780c */ /* 0x000fe40003f25270 */
[----:B------:R-:W-:-:S11]  /*4520*/  @P2 SEL R4, RZ, 0x1, !P0 ;  /* 0x00000001ff042807 */ /* 0x000fd60004000000 */
[----:B------:R-:W-:Y:S05]  /*4530*/  @!P1 BRA `(.L_x_94) ;  /* 0x0000000000049947 */ /* 0x000fea0003800000 */
[----:B------:R-:W-:Y:S01]  /*4540*/  BPT.TRAP 0x1 ;  /* 0x000000040000795c */ /* 0x000fe20000300000 */
.L_x_94:
[----:B------:R-:W4:Y:S01]  /*4550*/  S2R R5, SR_CgaCtaId ;  /* 0x0000000000057919 */ /* 0x000f220000008800 */
[----:B---3-5:R-:W-:Y:S02]  /*4560*/  SHF.R.U32.HI R2, RZ, 0x2, R6 ;  /* 0x00000002ff027819 */ /* 0x028fe40000011606 */
[----:B--2---:R-:W-:-:S03]  /*4570*/  MOV R0, 0x400 ;  /* 0x0000040000007802 */ /* 0x004fc60000000f00 */
[----:B------:R-:W-:-:S04]  /*4580*/  IMAD.WIDE.U32 R2, R2, 0x24924925, RZ ;  /* 0x2492492502027825 */ /* 0x000fc800078e00ff */
[----:B------:R-:W-:Y:S01]  /*4590*/  IMAD R3, R3, -0x1c, R6 ;  /* 0xffffffe403037824 */ /* 0x000fe200078e0206 */
[----:B----4-:R-:W-:Y:S02]  /*45a0*/  LEA R0, R5, R0, 0x18 ;  /* 0x0000000005007211 */ /* 0x010fe400078ec0ff */
[----:B------:R-:W-:-:S03]  /*45b0*/  SHF.L.U32 R5, R4, 0x1f, RZ ;  /* 0x0000001f04057819 */ /* 0x000fc600000006ff */
[----:B------:R-:W-:-:S04]  /*45c0*/  VIADD R0, R0, 0x380e0 ;  /* 0x000380e000007836 */ /* 0x000fc80000000000 */
[----:B------:R-:W-:-:S07]  /*45d0*/  IMAD R2, R3, 0x8, R0 ;  /* 0x0000000803027824 */ /* 0x000fce00078e0200 */
.L_x_95:
[----:B--2---:R2:W3:Y:S02]  /*45e0*/  SYNCS.PHASECHK.TRANS64.TRYWAIT P0, [R2+URZ], R5 ;  /* 0x00000005020075a7 */ /* 0x0044e4000800017f */
[----:B---3--:R-:W-:Y:S05]  /*45f0*/  @!P0 NANOSLEEP.SYNCS 0x989680 ;  /* 0x009896800000895d */ /* 0x008fea0003900000 */
[----:B------:R-:W3:Y:S02]  /*4600*/  @!P0 SYNCS.PHASECHK.TRANS64 P0, [R2+URZ], R5 ;  /* 0x00000005020085a7 */ /* 0x000ee4000800007f */
[----:B---3--:R-:W-:Y:S05]  /*4610*/  @!P0 BRA `(.L_x_95) ;  /* 0xfffffffc00f08947 */ /* 0x008fea000383ffff */
[----:B------:R-:W-:-:S05]  /*4620*/  VIADD R3, R3, 0x1 ;  /* 0x0000000103037836 */ /* 0x000fca0000000000 */
[----:B------:R-:W-:-:S04]  /*4630*/  ISETP.NE.AND P0, PT, R3, 0x1c, PT ;  /* 0x0000001c0300780c */ /* 0x000fc80003f05270 */
[----:B--2---:R-:W-:Y:S02]  /*4640*/  SEL R5, RZ, 0x1, P0 ;  /* 0x00000001ff057807 */ /* 0x004fe40000000000 */
[----:B------:R-:W-:Y:S02]  /*4650*/  SEL R3, R3, RZ, P0 ;  /* 0x000000ff03037207 */ /* 0x000fe40000000000 */
[----:B------:R-:W-:-:S03]  /*4660*/  LOP3.LUT R7, R4, R5, RZ, 0x3c, !PT ;  /* 0x0000000504077212 */ /* 0x000fc600078e3cff */
[----:B------:R-:W-:Y:S01]  /*4670*/  IMAD R2, R3, 0x8, R0 ;  /* 0x0000000803027824 */ /* 0x000fe200078e0200 */
[----:B------:R-:W-:-:S07]  /*4680*/  SHF.L.U32 R5, R7, 0x1f, RZ ;  /* 0x0000001f07057819 */ /* 0x000fce00000006ff */
.L_x_96:
        /* <DEDUP_REMOVED lines=11> */
.L_x_97:
        /* <DEDUP_REMOVED lines=11> */
.L_x_98:
        /* <DEDUP_REMOVED lines=11> */
.L_x_99:
        /* <DEDUP_REMOVED lines=11> */
.L_x_100:
        /* <DEDUP_REMOVED lines=11> */
.L_x_101:
        /* <DEDUP_REMOVED lines=11> */
.L_x_102:
        /* <DEDUP_REMOVED lines=11> */
.L_x_103:
        /* <DEDUP_REMOVED lines=11> */
.L_x_104:
        /* <DEDUP_REMOVED lines=11> */
.L_x_105:
        /* <DEDUP_REMOVED lines=11> */
.L_x_106:
        /* <DEDUP_REMOVED lines=11> */
.L_x_107:
        /* <DEDUP_REMOVED lines=11> */
.L_x_108:
        /* <DEDUP_REMOVED lines=11> */
.L_x_109:
        /* <DEDUP_REMOVED lines=11> */
.L_x_110:
        /* <DEDUP_REMOVED lines=11> */
.L_x_111:
        /* <DEDUP_REMOVED lines=11> */
.L_x_112:
        /* <DEDUP_REMOVED lines=11> */
.L_x_113:
        /* <DEDUP_REMOVED lines=11> */
.L_x_114:
        /* <DEDUP_REMOVED lines=11> */
.L_x_115:
        /* <DEDUP_REMOVED lines=11> */
.L_x_116:
        /* <DEDUP_REMOVED lines=11> */
.L_x_117:
        /* <DEDUP_REMOVED lines=11> */
.L_x_118:
        /* <DEDUP_REMOVED lines=11> */
.L_x_119:
        /* <DEDUP_REMOVED lines=11> */
.L_x_120:
        /* <DEDUP_REMOVED lines=11> */
.L_x_121:
        /* <DEDUP_REMOVED lines=11> */
.L_x_122:
[----:B--2---:R2:W3:Y:S02]  /*5870*/  SYNCS.PHASECHK.TRANS64.TRYWAIT P0, [R3+URZ], R0 ;  /* 0x00000000030075a7 */ /* 0x0044e4000800017f */
[----:B---3--:R-:W-:Y:S05]  /*5880*/  @!P0 NANOSLEEP.SYNCS 0x989680 ;  /* 0x009896800000895d */ /* 0x008fea0003900000 */
[----:B------:R-:W3:Y:S02]  /*5890*/  @!P0 SYNCS.PHASECHK.TRANS64 P0, [R3+URZ], R0 ;  /* 0x00000000030085a7 */ /* 0x000ee4000800007f */
[----:B---3--:R-:W-:Y:S05]  /*58a0*/  @P0 EXIT ;  /* 0x000000000000094d */ /* 0x008fea0003800000 */
[----:B------:R-:W-:Y:S05]  /*58b0*/  BRA `(.L_x_122) ;  /* 0xfffffffc00ec7947 */ /* 0x000fea000383ffff */
.L_x_123:
[----:B------:R-:W-:-:S00]  /*58c0*/  BRA `(.L_x_123) ;  /* 0xfffffffc00fc7947 */ /* 0x000fc0000383ffff */
[----:B------:R-:W-:-:S00]  /*58d0*/  NOP ;  /* 0x0000000000007918 */ /* 0x000fc00000000000 */
        /* <DEDUP_REMOVED lines=10> */
.L_x_124:


//--------------------- .nv.shared._ZN7cutlass13device_kernelINS_4conv6kernel13ConvUniversalINS1_16ConvProblemShapeILNS1_8OperatorE0ELi3EEENS1_10collective14CollectiveConvINS1_46MainloopSm90TmaGmmaWarpSpecializedImplicitGemmILS5_0ELi28ELi3EN4cute5tupleIJNSA_1CILi2EEENSC_ILi1EEESE_EEENS1_36KernelImplicitTmaWarpSpecializedSm90ELi1EEENSB_IJNSC_ILi64EEESI_NSB_IJNSC_ILi32EEEEEEEEENS_6half_tESM_NSA_8TiledMMAINSA_8MMA_AtomIJNSA_4SM904GMMA25MMA_64x64x16_F32F16F16_SSILNSQ_5MajorE0ELSS_0ELNSQ_7ScaleInE1ELST_1EEEEEENSA_6LayoutINSB_IJSE_SE_SE_EEENSB_IJNSC_ILi0EEESY_SY_EEEEENSB_IJNSA_10UnderscoreES11_S11_EEEEENS7_6detail26Sm90ImplicitGemmTileTraitsINSA_20SM90_TMA_LOAD_IM2COLENSA_14ComposedLayoutINSA_7SwizzleILi2ELi4ELi3EEENSA_18smem_ptr_flag_bitsILi16EEENSW_INSB_IJNSB_IJNSC_ILi8EEES1C_EEENSB_IJSJ_SE_EEENSB_IJSE_NSC_ILi28EEEEEEEEENSB_IJNSB_IJSJ_NSC_ILi256EEEEEENSB_IJSE_SY_EEENSB_IJSY_NSC_ILi2048EEEEEEEEEEEEEvEENS15_INSA_23SM90_TMA_LOAD_MULTICASTES1P_vEEEENS_8epilogue10collective6detail29Sm90TmaWarpSpecializedAdapterINS1V_15DefaultEpilogueISM_NSB_IJNSB_IJllllEEESE_SY_EEES20_NS1U_6thread17LinearCombinationISM_Li1EffLNS21_9ScaleType4KindE0ELNS_15FloatRoundStyleE2ESM_EENS_4gemm15EpilogueDefaultEEEEEvvEEEEvNT_6ParamsE --------------------------
	.section	.nv.shared._ZN7cutlass13device_kernelINS_4conv6kernel13ConvUniversalINS1_16ConvProblemShapeILNS1_8OperatorE0ELi3EEENS1_10collective14CollectiveConvINS1_46MainloopSm90TmaGmmaWarpSpecializedImplicitGemmILS5_0ELi28ELi3EN4cute5tupleIJNSA_1CILi2EEENSC_ILi1EEESE_EEENS1_36KernelImplicitTmaWarpSpecializedSm90ELi1EEENSB_IJNSC_ILi64EEESI_NSB_IJNSC_ILi32EEEEEEEEENS_6half_tESM_NSA_8TiledMMAINSA_8MMA_AtomIJNSA_4SM904GMMA25MMA_64x64x16_F32F16F16_SSILNSQ_5MajorE0ELSS_0ELNSQ_7ScaleInE1ELST_1EEEEEENSA_6LayoutINSB_IJSE_SE_SE_EEENSB_IJNSC_ILi0EEESY_SY_EEEEENSB_IJNSA_10UnderscoreES11_S11_EEEEENS7_6detail26Sm90ImplicitGemmTileTraitsINSA_20SM90_TMA_LOAD_IM2COLENSA_14ComposedLayoutINSA_7SwizzleILi2ELi4ELi3EEENSA_18smem_ptr_flag_bitsILi16EEENSW_INSB_IJNSB_IJNSC_ILi8EEES1C_EEENSB_IJSJ_SE_EEENSB_IJSE_NSC_ILi28EEEEEEEEENSB_IJNSB_IJSJ_NSC_ILi256EEEEEENSB_IJSE_SY_EEENSB_IJSY_NSC_ILi2048EEEEEEEEEEEEEvEENS15_INSA_23SM90_TMA_LOAD_MULTICASTES1P_vEEEENS_8epilogue10collective6detail29Sm90TmaWarpSpecializedAdapterINS1V_15DefaultEpilogueISM_NSB_IJNSB_IJllllEEESE_SY_EEES20_NS1U_6thread17LinearCombinationISM_Li1EffLNS21_9ScaleType4KindE0ELNS_15FloatRoundStyleE2ESM_EENS_4gemm15EpilogueDefaultEEEEEvvEEEEvNT_6ParamsE,"aw",@nobits
	.sectionflags	@""
	.align	16
	.zero		1024


//--------------------- .nv.shared.reserved.0     --------------------------
	.section	.nv.shared.reserved.0,"aw",@nobits
	.weak		__nv_reservedSMEM_offset_0_alias
	.size		__nv_reservedSMEM_offset_0_alias, 0, 0
	.other		__nv_reservedSMEM_offset_0_alias,@"STO_CUDA_RESERVED_SHARED STV_DEFAULT"
__nv_reservedSMEM_offset_0_alias:
	.zero		0


//--------------------- .nv.global                --------------------------
	.section	.nv.global,"aw",@nobits
.nv.global:
	.type		_ZN39_INTERNAL_34f0849d_4_k_cu_f5d4b178_27954cute1_E,@object
	.size		_ZN39_INTERNAL_34f0849d_4_k_cu_f5d4b178_27954cute1_E,(_ZN39_INTERNAL_34f0849d_4_k_cu_f5d4b178_27954cuda3std3__45__cpo6cbeginE - _ZN39_INTERNAL_34f0849d_4_k_cu_f5d4b178_27954cute1_E)
_ZN39_INTERNAL_34f0849d_4_k_cu_f5d4b178_27954cute1_E:
	.zero		1
	.type		_ZN39_INTERNAL_34f0849d_4_k_cu_f5d4b178_27954cuda3std3__45__cpo6cbeginE,@object
	.size		_ZN39_INTERNAL_34f0849d_4_k_cu_f5d4b178_27954cuda3std3__45__cpo6cbeginE,(_ZN39_INTERNAL_34f0849d_4_k_cu_f5d4b178_27954cuda3std3__48in_placeE - _ZN39_INTERNAL_34f0849d_4_k_cu_f5d4b178_27954cuda3std3__45__cpo6cbeginE)
_ZN39_INTERNAL_34f0849d_4_k_cu_f5d4b178_27954cuda3std3__45__cpo6cbeginE:
	.zero		1
	.type		_ZN39_INTERNAL_34f0849d_4_k_cu_f5d4b178_27954cuda3std3__48in_placeE,@object
	.size		_ZN39_INTERNAL_34f0849d_4_k_cu_f5d4b178_27954cuda3std3__48in_placeE,(_ZN39_INTERNAL_34f0849d_4_k_cu_f5d4b178_27954cuda3std6ranges3__45__cpo9iter_moveE - _ZN39_INTERNAL_34f0849d_4_k_cu_f5d4b178_27954cuda3std3__48in_placeE)
_ZN39_INTERNAL_34f0849d_4_k_cu_f5d4b178_27954cuda3std3__48in_placeE:
	.zero		1
	.type		_ZN39_INTERNAL_34f0849d_4_k_cu_f5d4b178_27954cuda3std6ranges3__45__cpo9iter_moveE,@object
	.size		_ZN39_INTERNAL_34f0849d_4_k_cu_f5d4b178_27954cuda3std6ranges3__45__cpo9iter_moveE,(_ZN39_INTERNAL_34f0849d_4_k_cu_f5d4b178_27954cuda3std3__45__cpo5beginE - _ZN39_INTERNAL_34f0849d_4_k_cu_f5d4b178_27954cuda3std6ranges3__45__cpo9iter_moveE)
_ZN39_INTERNAL_34f0849d_4_k_cu_f5d4b178_27954cuda3std6ranges3__45__cpo9iter_moveE:
	.zero		1
	.type		_ZN39_INTERNAL_34f0849d_4_k_cu_f5d4b178_27954cuda3std3__45__cpo5beginE,@object
	.size		_ZN39_INTERNAL_34f0849d_4_k_cu_f5d4b178_27954cuda3std3__45__cpo5beginE,(_ZN39_INTERNAL_34f0849d_4_k_cu_f5d4b178_27954cuda3std3__441_GLOBAL__N__34f0849d_4_k_cu_f5d4b178_27956ignoreE - _ZN39_INTERNAL_34f0849d_4_k_cu_f5d4b178_27954cuda3std3__45__cpo5beginE)
_ZN39_INTERNAL_34f0849d_4_k_cu_f5d4b178_27954cuda3std3__45__cpo5beginE:
	.zero		1
	.type		_ZN39_INTERNAL_34f0849d_4_k_cu_f5d4b178_27954cuda3std3__441_GLOBAL__N__34f0849d_4_k_cu_f5d4b178_27956ignoreE,@object
	.size		_ZN39_INTERNAL_34f0849d_4_k_cu_f5d4b178_27954cuda3std3__441_GLOBAL__N__34f0849d_4_k_cu_f5d4b178_27956ignoreE,(_ZN39_INTERNAL_34f0849d_4_k_cu_f5d4b178_27954cute7productE - _ZN39_INTERNAL_34f0849d_4_k_cu_f5d4b178_27954cuda3std3__441_GLOBAL__N__34f0849d_4_k_cu_f5d4b178_27956ignoreE)
_ZN39_INTERNAL_34f0849d_4_k_cu_f5d4b178_27954cuda3std3__441_GLOBAL__N__34f0849d_4_k_cu_f5d4b178_27956ignoreE:
	.zero		1
	.type		_ZN39_INTERNAL_34f0849d_4_k_cu_f5d4b178_27954cute7productE,@object
	.size		_ZN39_INTERNAL_34f0849d_4_k_cu_f5d4b178_27954cute7productE,(_ZN39_INTERNAL_34f0849d_4_k_cu_f5d4b178_27954cuda3std3__45__cpo3endE - _ZN39_INTERNAL_34f0849d_4_k_cu_f5d4b178_27954cute7productE)
_ZN39_INTERNAL_34f0849d_4_k_cu_f5d4b178_27954cute7productE:
	.zero		1
	.type		_ZN39_INTERNAL_34f0849d_4_k_cu_f5d4b178_27954cuda3std3__45__cpo3endE,@object
	.size		_ZN39_INTERNAL_34f0849d_4_k_cu_f5d4b178_27954cuda3std3__45__cpo3endE,(_ZN39_INTERNAL_34f0849d_4_k_cu_f5d4b178_27954cuda3std3__419piecewise_constructE - _ZN39_INTERNAL_34f0849d_4_k_cu_f5d4b178_27954cuda3std3__45__cpo3endE)
_ZN39_INTERNAL_34f0849d_4_k_cu_f5d4b178_27954cuda3std3__45__cpo3endE:
	.zero		1
	.type		_ZN39_INTERNAL_34f0849d_4_k_cu_f5d4b178_27954cuda3std3__419piecewise_constructE,@object
	.size		_ZN39_INTERNAL_34f0849d_4_k_cu_f5d4b178_27954cuda3std3__419piecewise_constructE,(_ZN39_INTERNAL_34f0849d_4_k_cu_f5d4b178_27954cuda3std3__45__cpo4cendE - _ZN39_INTERNAL_34f0849d_4_k_cu_f5d4b178_27954cuda3std3__419piecewise_constructE)
_ZN39_INTERNAL_34f0849d_4_k_cu_f5d4b178_27954cuda3std3__419piecewise_constructE:
	.zero		1
	.type		_ZN39_INTERNAL_34f0849d_4_k_cu_f5d4b178_27954cuda3std3__45__cpo4cendE,@object
	.size		_ZN39_INTERNAL_34f0849d_4_k_cu_f5d4b178_27954cuda3std3__45__cpo4cendE,(_ZN39_INTERNAL_34f0849d_4_k_cu_f5d4b178_27954cuda3std6ranges3__45__cpo4swapE - _ZN39_INTERNAL_34f0849d_4_k_cu_f5d4b178_27954cuda3std3__45__cpo4cendE)
_ZN39_INTERNAL_34f0849d_4_k_cu_f5d4b178_27954cuda3std3__45__cpo4cendE:
	.zero		1
	.type		_ZN39_INTERNAL_34f0849d_4_k_cu_f5d4b178_27954cuda3std6ranges3__45__cpo4swapE,@object
	.size		_ZN39_INTERNAL_34f0849d_4_k_cu_f5d4b178_27954cuda3std6ranges3__45__cpo4swapE,(.L_7 - _ZN39_INTERNAL_34f0849d_4_k_cu_f5d4b178_27954cuda3std6ranges3__45__cpo4swapE)
_ZN39_INTERNAL_34f0849d_4_k_cu_f5d4b178_27954cuda3std6ranges3__45__cpo4swapE:
	.zero		1
.L_7:


//--------------------- .nv.constant0._ZN7cutlass13device_kernelINS_4conv6kernel13ConvUniversalINS1_16ConvProblemShapeILNS1_8OperatorE0ELi3EEENS1_10collective14CollectiveConvINS1_46MainloopSm90TmaGmmaWarpSpecializedImplicitGemmILS5_0ELi28ELi3EN4cute5tupleIJNSA_1CILi2EEENSC_ILi1EEESE_EEENS1_36KernelImplicitTmaWarpSpecializedSm90ELi1EEENSB_IJNSC_ILi64EEESI_NSB_IJNSC_ILi32EEEEEEEEENS_6half_tESM_NSA_8TiledMMAINSA_8MMA_AtomIJNSA_4SM904GMMA25MMA_64x64x16_F32F16F16_SSILNSQ_5MajorE0ELSS_0ELNSQ_7ScaleInE1ELST_1EEEEEENSA_6LayoutINSB_IJSE_SE_SE_EEENSB_IJNSC_ILi0EEESY_SY_EEEEENSB_IJNSA_10UnderscoreES11_S11_EEEEENS7_6detail26Sm90ImplicitGemmTileTraitsINSA_20SM90_TMA_LOAD_IM2COLENSA_14ComposedLayoutINSA_7SwizzleILi2ELi4ELi3EEENSA_18smem_ptr_flag_bitsILi16EEENSW_INSB_IJNSB_IJNSC_ILi8EEES1C_EEENSB_IJSJ_SE_EEENSB_IJSE_NSC_ILi28EEEEEEEEENSB_IJNSB_IJSJ_NSC_ILi256EEEEEENSB_IJSE_SY_EEENSB_IJSY_NSC_ILi2048EEEEEEEEEEEEEvEENS15_INSA_23SM90_TMA_LOAD_MULTICASTES1P_vEEEENS_8epilogue10collective6detail29Sm90TmaWarpSpecializedAdapterINS1V_15DefaultEpilogueISM_NSB_IJNSB_IJllllEEESE_SY_EEES20_NS1U_6thread17LinearCombinationISM_Li1EffLNS21_9ScaleType4KindE0ELNS_15FloatRoundStyleE2ESM_EENS_4gemm15EpilogueDefaultEEEEEvvEEEEvNT_6ParamsE --------------------------
	.section	.nv.constant0._ZN7cutlass13device_kernelINS_4conv6kernel13ConvUniversalINS1_16ConvProblemShapeILNS1_8OperatorE0ELi3EEENS1_10collective14CollectiveConvINS1_46MainloopSm90TmaGmmaWarpSpecializedImplicitGemmILS5_0ELi28ELi3EN4cute5tupleIJNSA_1CILi2EEENSC_ILi1EEESE_EEENS1_36KernelImplicitTmaWarpSpecializedSm90ELi1EEENSB_IJNSC_ILi64EEESI_NSB_IJNSC_ILi32EEEEEEEEENS_6half_tESM_NSA_8TiledMMAINSA_8MMA_AtomIJNSA_4SM904GMMA25MMA_64x64x16_F32F16F16_SSILNSQ_5MajorE0ELSS_0ELNSQ_7ScaleInE1ELST_1EEEEEENSA_6LayoutINSB_IJSE_SE_SE_EEENSB_IJNSC_ILi0EEESY_SY_EEEEENSB_IJNSA_10UnderscoreES11_S11_EEEEENS7_6detail26Sm90ImplicitGemmTileTraitsINSA_20SM90_TMA_LOAD_IM2COLENSA_14ComposedLayoutINSA_7SwizzleILi2ELi4ELi3EEENSA_18smem_ptr_flag_bitsILi16EEENSW_INSB_IJNSB_IJNSC_ILi8EEES1C_EEENSB_IJSJ_SE_EEENSB_IJSE_NSC_ILi28EEEEEEEEENSB_IJNSB_IJSJ_NSC_ILi256EEEEEENSB_IJSE_SY_EEENSB_IJSY_NSC_ILi2048EEEEEEEEEEEEEvEENS15_INSA_23SM90_TMA_LOAD_MULTICASTES1P_vEEEENS_8epilogue10collective6detail29Sm90TmaWarpSpecializedAdapterINS1V_15DefaultEpilogueISM_NSB_IJNSB_IJllllEEESE_SY_EEES20_NS1U_6thread17LinearCombinationISM_Li1EffLNS21_9ScaleType4KindE0ELNS_15FloatRoundStyleE2ESM_EENS_4gemm15EpilogueDefaultEEEEEvvEEEEvNT_6ParamsE,"a",@progbits
	.sectionflags	@""
	.align	4
.nv.constant0._ZN7cutlass13device_kernelINS_4conv6kernel13ConvUniversalINS1_16ConvProblemShapeILNS1_8OperatorE0ELi3EEENS1_10collective14CollectiveConvINS1_46MainloopSm90TmaGmmaWarpSpecializedImplicitGemmILS5_0ELi28ELi3EN4cute5tupleIJNSA_1CILi2EEENSC_ILi1EEESE_EEENS1_36KernelImplicitTmaWarpSpecializedSm90ELi1EEENSB_IJNSC_ILi64EEESI_NSB_IJNSC_ILi32EEEEEEEEENS_6half_tESM_NSA_8TiledMMAINSA_8MMA_AtomIJNSA_4SM904GMMA25MMA_64x64x16_F32F16F16_SSILNSQ_5MajorE0ELSS_0ELNSQ_7ScaleInE1ELST_1EEEEEENSA_6LayoutINSB_IJSE_SE_SE_EEENSB_IJNSC_ILi0EEESY_SY_EEEEENSB_IJNSA_10UnderscoreES11_S11_EEEEENS7_6detail26Sm90ImplicitGemmTileTraitsINSA_20SM90_TMA_LOAD_IM2COLENSA_14ComposedLayoutINSA_7SwizzleILi2ELi4ELi3EEENSA_18smem_ptr_flag_bitsILi16EEENSW_INSB_IJNSB_IJNSC_ILi8EEES1C_EEENSB_IJSJ_SE_EEENSB_IJSE_NSC_ILi28EEEEEEEEENSB_IJNSB_IJSJ_NSC_ILi256EEEEEENSB_IJSE_SY_EEENSB_IJSY_NSC_ILi2048EEEEEEEEEEEEEvEENS15_INSA_23SM90_TMA_LOAD_MULTICASTES1P_vEEEENS_8epilogue10collective6detail29Sm90TmaWarpSpecializedAdapterINS1V_15DefaultEpilogueISM_NSB_IJNSB_IJllllEEESE_SY_EEES20_NS1U_6thread17LinearCombinationISM_Li1EffLNS21_9ScaleType4KindE0ELNS_15FloatRoundStyleE2ESM_EENS_4gemm15EpilogueDefaultEEEEEvvEEEEvNT_6ParamsE:
	.zero		1664


//--------------------- SYMBOLS --------------------------

	.type		.nv.reservedSmem.offset0,@object
	.size		.nv.reservedSmem.offset0,0x4
